//
// Generated by NVIDIA NVVM Compiler
//
// Compiler Build ID: CL-36424714
// Cuda compilation tools, release 13.0, V13.0.88
// Based on NVVM 20.0.0
//

.version 9.0
.target sm_100
.address_size 64

	// .globl	_Z6rowAddPiS_S_ii

.visible .entry _Z6rowAddPiS_S_ii(
	.param .u64 .ptr .align 1 _Z6rowAddPiS_S_ii_param_0,
	.param .u64 .ptr .align 1 _Z6rowAddPiS_S_ii_param_1,
	.param .u64 .ptr .align 1 _Z6rowAddPiS_S_ii_param_2,
	.param .u32 _Z6rowAddPiS_S_ii_param_3,
	.param .u32 _Z6rowAddPiS_S_ii_param_4
)
{
	.reg .pred 	%p<12>;
	.reg .b32 	%r<116>;
	.reg .b64 	%rd<56>;

	ld.param.u64 	%rd22, [_Z6rowAddPiS_S_ii_param_0];
	ld.param.u64 	%rd23, [_Z6rowAddPiS_S_ii_param_1];
	ld.param.u64 	%rd24, [_Z6rowAddPiS_S_ii_param_2];
	ld.param.u32 	%r19, [_Z6rowAddPiS_S_ii_param_3];
	ld.param.u32 	%r18, [_Z6rowAddPiS_S_ii_param_4];
	cvta.to.global.u64 	%rd1, %rd24;
	cvta.to.global.u64 	%rd2, %rd23;
	cvta.to.global.u64 	%rd3, %rd22;
	mov.u32 	%r1, %tid.x;
	setp.ge.s32 	%p1, %r1, %r19;
	setp.lt.s32 	%p2, %r18, 1;
	or.pred  	%p3, %p1, %p2;
	@%p3 bra 	$L__BB0_13;
	mul.lo.s32 	%r2, %r18, %r1;
	and.b32  	%r3, %r18, 15;
	setp.lt.u32 	%p4, %r18, 16;
	mov.b32 	%r113, 0;
	@%p4 bra 	$L__BB0_4;
	and.b32  	%r113, %r18, 2147483632;
	neg.s32 	%r111, %r113;
	mul.wide.u32 	%rd25, %r2, 4;
	add.s64 	%rd26, %rd25, 32;
	add.s64 	%rd52, %rd1, %rd26;
	add.s64 	%rd51, %rd2, %rd26;
	add.s64 	%rd50, %rd3, %rd26;
$L__BB0_3:
	.pragma "nounroll";
	ld.global.u32 	%r21, [%rd50+-32];
	ld.global.u32 	%r22, [%rd51+-32];
	add.s32 	%r23, %r22, %r21;
	st.global.u32 	[%rd52+-32], %r23;
	ld.global.u32 	%r24, [%rd50+-28];
	ld.global.u32 	%r25, [%rd51+-28];
	add.s32 	%r26, %r25, %r24;
	st.global.u32 	[%rd52+-28], %r26;
	ld.global.u32 	%r27, [%rd50+-24];
	ld.global.u32 	%r28, [%rd51+-24];
	add.s32 	%r29, %r28, %r27;
	st.global.u32 	[%rd52+-24], %r29;
	ld.global.u32 	%r30, [%rd50+-20];
	ld.global.u32 	%r31, [%rd51+-20];
	add.s32 	%r32, %r31, %r30;
	st.global.u32 	[%rd52+-20], %r32;
	ld.global.u32 	%r33, [%rd50+-16];
	ld.global.u32 	%r34, [%rd51+-16];
	add.s32 	%r35, %r34, %r33;
	st.global.u32 	[%rd52+-16], %r35;
	ld.global.u32 	%r36, [%rd50+-12];
	ld.global.u32 	%r37, [%rd51+-12];
	add.s32 	%r38, %r37, %r36;
	st.global.u32 	[%rd52+-12], %r38;
	ld.global.u32 	%r39, [%rd50+-8];
	ld.global.u32 	%r40, [%rd51+-8];
	add.s32 	%r41, %r40, %r39;
	st.global.u32 	[%rd52+-8], %r41;
	ld.global.u32 	%r42, [%rd50+-4];
	ld.global.u32 	%r43, [%rd51+-4];
	add.s32 	%r44, %r43, %r42;
	st.global.u32 	[%rd52+-4], %r44;
	ld.global.u32 	%r45, [%rd50];
	ld.global.u32 	%r46, [%rd51];
	add.s32 	%r47, %r46, %r45;
	st.global.u32 	[%rd52], %r47;
	ld.global.u32 	%r48, [%rd50+4];
	ld.global.u32 	%r49, [%rd51+4];
	add.s32 	%r50, %r49, %r48;
	st.global.u32 	[%rd52+4], %r50;
	ld.global.u32 	%r51, [%rd50+8];
	ld.global.u32 	%r52, [%rd51+8];
	add.s32 	%r53, %r52, %r51;
	st.global.u32 	[%rd52+8], %r53;
	ld.global.u32 	%r54, [%rd50+12];
	ld.global.u32 	%r55, [%rd51+12];
	add.s32 	%r56, %r55, %r54;
	st.global.u32 	[%rd52+12], %r56;
	ld.global.u32 	%r57, [%rd50+16];
	ld.global.u32 	%r58, [%rd51+16];
	add.s32 	%r59, %r58, %r57;
	st.global.u32 	[%rd52+16], %r59;
	ld.global.u32 	%r60, [%rd50+20];
	ld.global.u32 	%r61, [%rd51+20];
	add.s32 	%r62, %r61, %r60;
	st.global.u32 	[%rd52+20], %r62;
	ld.global.u32 	%r63, [%rd50+24];
	ld.global.u32 	%r64, [%rd51+24];
	add.s32 	%r65, %r64, %r63;
	st.global.u32 	[%rd52+24], %r65;
	ld.global.u32 	%r66, [%rd50+28];
	ld.global.u32 	%r67, [%rd51+28];
	add.s32 	%r68, %r67, %r66;
	st.global.u32 	[%rd52+28], %r68;
	add.s32 	%r111, %r111, 16;
	add.s64 	%rd52, %rd52, 64;
	add.s64 	%rd51, %rd51, 64;
	add.s64 	%rd50, %rd50, 64;
	setp.ne.s32 	%p5, %r111, 0;
	@%p5 bra 	$L__BB0_3;
$L__BB0_4:
	setp.eq.s32 	%p6, %r3, 0;
	@%p6 bra 	$L__BB0_13;
	and.b32  	%r9, %r18, 7;
	setp.lt.u32 	%p7, %r3, 8;
	@%p7 bra 	$L__BB0_7;
	add.s32 	%r69, %r113, %r2;
	mul.wide.u32 	%rd27, %r69, 4;
	add.s64 	%rd28, %rd3, %rd27;
	ld.global.u32 	%r70, [%rd28];
	add.s64 	%rd29, %rd2, %rd27;
	ld.global.u32 	%r71, [%rd29];
	add.s32 	%r72, %r71, %r70;
	add.s64 	%rd30, %rd1, %rd27;
	st.global.u32 	[%rd30], %r72;
	cvt.u64.u32 	%rd31, %r2;
	cvt.u64.u32 	%rd32, %r113;
	add.s64 	%rd33, %rd32, %rd31;
	shl.b64 	%rd34, %rd33, 2;
	add.s64 	%rd35, %rd3, %rd34;
	ld.global.u32 	%r73, [%rd35+4];
	add.s64 	%rd36, %rd2, %rd34;
	ld.global.u32 	%r74, [%rd36+4];
	add.s32 	%r75, %r74, %r73;
	add.s64 	%rd37, %rd1, %rd34;
	st.global.u32 	[%rd37+4], %r75;
	ld.global.u32 	%r76, [%rd35+8];
	ld.global.u32 	%r77, [%rd36+8];
	add.s32 	%r78, %r77, %r76;
	st.global.u32 	[%rd37+8], %r78;
	ld.global.u32 	%r79, [%rd35+12];
	ld.global.u32 	%r80, [%rd36+12];
	add.s32 	%r81, %r80, %r79;
	st.global.u32 	[%rd37+12], %r81;
	ld.global.u32 	%r82, [%rd35+16];
	ld.global.u32 	%r83, [%rd36+16];
	add.s32 	%r84, %r83, %r82;
	st.global.u32 	[%rd37+16], %r84;
	ld.global.u32 	%r85, [%rd35+20];
	ld.global.u32 	%r86, [%rd36+20];
	add.s32 	%r87, %r86, %r85;
	st.global.u32 	[%rd37+20], %r87;
	ld.global.u32 	%r88, [%rd35+24];
	ld.global.u32 	%r89, [%rd36+24];
	add.s32 	%r90, %r89, %r88;
	st.global.u32 	[%rd37+24], %r90;
	ld.global.u32 	%r91, [%rd35+28];
	ld.global.u32 	%r92, [%rd36+28];
	add.s32 	%r93, %r92, %r91;
	st.global.u32 	[%rd37+28], %r93;
	add.s32 	%r113, %r113, 8;
$L__BB0_7:
	setp.eq.s32 	%p8, %r9, 0;
	@%p8 bra 	$L__BB0_13;
	and.b32  	%r12, %r18, 3;
	setp.lt.u32 	%p9, %r9, 4;
	@%p9 bra 	$L__BB0_10;
	add.s32 	%r94, %r113, %r2;
	mul.wide.u32 	%rd38, %r94, 4;
	add.s64 	%rd39, %rd3, %rd38;
	ld.global.u32 	%r95, [%rd39];
	add.s64 	%rd40, %rd2, %rd38;
	ld.global.u32 	%r96, [%rd40];
	add.s32 	%r97, %r96, %r95;
	add.s64 	%rd41, %rd1, %rd38;
	st.global.u32 	[%rd41], %r97;
	cvt.u64.u32 	%rd42, %r2;
	cvt.u64.u32 	%rd43, %r113;
	add.s64 	%rd44, %rd43, %rd42;
	shl.b64 	%rd45, %rd44, 2;
	add.s64 	%rd46, %rd3, %rd45;
	ld.global.u32 	%r98, [%rd46+4];
	add.s64 	%rd47, %rd2, %rd45;
	ld.global.u32 	%r99, [%rd47+4];
	add.s32 	%r100, %r99, %r98;
	add.s64 	%rd48, %rd1, %rd45;
	st.global.u32 	[%rd48+4], %r100;
	ld.global.u32 	%r101, [%rd46+8];
	ld.global.u32 	%r102, [%rd47+8];
	add.s32 	%r103, %r102, %r101;
	st.global.u32 	[%rd48+8], %r103;
	ld.global.u32 	%r104, [%rd46+12];
	ld.global.u32 	%r105, [%rd47+12];
	add.s32 	%r106, %r105, %r104;
	st.global.u32 	[%rd48+12], %r106;
	add.s32 	%r113, %r113, 4;
$L__BB0_10:
	setp.eq.s32 	%p10, %r12, 0;
	@%p10 bra 	$L__BB0_13;
	add.s32 	%r107, %r113, %r2;
	mul.wide.u32 	%rd49, %r107, 4;
	add.s64 	%rd55, %rd1, %rd49;
	add.s64 	%rd54, %rd2, %rd49;
	add.s64 	%rd53, %rd3, %rd49;
	neg.s32 	%r115, %r12;
$L__BB0_12:
	.pragma "nounroll";
	ld.global.u32 	%r108, [%rd53];
	ld.global.u32 	%r109, [%rd54];
	add.s32 	%r110, %r109, %r108;
	st.global.u32 	[%rd55], %r110;
	add.s64 	%rd55, %rd55, 4;
	add.s64 	%rd54, %rd54, 4;
	add.s64 	%rd53, %rd53, 4;
	add.s32 	%r115, %r115, 1;
	setp.ne.s32 	%p11, %r115, 0;
	@%p11 bra 	$L__BB0_12;
$L__BB0_13:
	ret;

}
	// .globl	_Z6colAddPiS_S_ii
.visible .entry _Z6colAddPiS_S_ii(
	.param .u64 .ptr .align 1 _Z6colAddPiS_S_ii_param_0,
	.param .u64 .ptr .align 1 _Z6colAddPiS_S_ii_param_1,
	.param .u64 .ptr .align 1 _Z6colAddPiS_S_ii_param_2,
	.param .u32 _Z6colAddPiS_S_ii_param_3,
	.param .u32 _Z6colAddPiS_S_ii_param_4
)
{
	.reg .pred 	%p<12>;
	.reg .b32 	%r<122>;
	.reg .b64 	%rd<101>;

	ld.param.u64 	%rd4, [_Z6colAddPiS_S_ii_param_0];
	ld.param.u64 	%rd5, [_Z6colAddPiS_S_ii_param_1];
	ld.param.u64 	%rd6, [_Z6colAddPiS_S_ii_param_2];
	ld.param.u32 	%r23, [_Z6colAddPiS_S_ii_param_3];
	ld.param.u32 	%r24, [_Z6colAddPiS_S_ii_param_4];
	cvta.to.global.u64 	%rd1, %rd6;
	cvta.to.global.u64 	%rd2, %rd5;
	cvta.to.global.u64 	%rd3, %rd4;
	mov.u32 	%r1, %tid.x;
	setp.ge.s32 	%p1, %r1, %r24;
	setp.lt.s32 	%p2, %r23, 1;
	or.pred  	%p3, %p1, %p2;
	@%p3 bra 	$L__BB1_13;
	and.b32  	%r2, %r23, 15;
	setp.lt.u32 	%p4, %r23, 16;
	mov.b32 	%r118, 0;
	@%p4 bra 	$L__BB1_4;
	and.b32  	%r118, %r23, 2147483632;
	neg.s32 	%r116, %r118;
	shl.b32 	%r5, %r24, 4;
	mul.wide.s32 	%rd11, %r24, 4;
	mov.u32 	%r115, %r1;
$L__BB1_3:
	.pragma "nounroll";
	mul.wide.s32 	%rd7, %r115, 4;
	add.s64 	%rd8, %rd3, %rd7;
	ld.global.u32 	%r26, [%rd8];
	add.s64 	%rd9, %rd2, %rd7;
	ld.global.u32 	%r27, [%rd9];
	add.s32 	%r28, %r27, %r26;
	add.s64 	%rd10, %rd1, %rd7;
	st.global.u32 	[%rd10], %r28;
	add.s64 	%rd12, %rd8, %rd11;
	ld.global.u32 	%r29, [%rd12];
	add.s64 	%rd13, %rd9, %rd11;
	ld.global.u32 	%r30, [%rd13];
	add.s32 	%r31, %r30, %r29;
	add.s64 	%rd14, %rd10, %rd11;
	st.global.u32 	[%rd14], %r31;
	add.s64 	%rd15, %rd12, %rd11;
	ld.global.u32 	%r32, [%rd15];
	add.s64 	%rd16, %rd13, %rd11;
	ld.global.u32 	%r33, [%rd16];
	add.s32 	%r34, %r33, %r32;
	add.s64 	%rd17, %rd14, %rd11;
	st.global.u32 	[%rd17], %r34;
	add.s64 	%rd18, %rd15, %rd11;
	ld.global.u32 	%r35, [%rd18];
	add.s64 	%rd19, %rd16, %rd11;
	ld.global.u32 	%r36, [%rd19];
	add.s32 	%r37, %r36, %r35;
	add.s64 	%rd20, %rd17, %rd11;
	st.global.u32 	[%rd20], %r37;
	add.s64 	%rd21, %rd18, %rd11;
	ld.global.u32 	%r38, [%rd21];
	add.s64 	%rd22, %rd19, %rd11;
	ld.global.u32 	%r39, [%rd22];
	add.s32 	%r40, %r39, %r38;
	add.s64 	%rd23, %rd20, %rd11;
	st.global.u32 	[%rd23], %r40;
	add.s64 	%rd24, %rd21, %rd11;
	ld.global.u32 	%r41, [%rd24];
	add.s64 	%rd25, %rd22, %rd11;
	ld.global.u32 	%r42, [%rd25];
	add.s32 	%r43, %r42, %r41;
	add.s64 	%rd26, %rd23, %rd11;
	st.global.u32 	[%rd26], %r43;
	add.s64 	%rd27, %rd24, %rd11;
	ld.global.u32 	%r44, [%rd27];
	add.s64 	%rd28, %rd25, %rd11;
	ld.global.u32 	%r45, [%rd28];
	add.s32 	%r46, %r45, %r44;
	add.s64 	%rd29, %rd26, %rd11;
	st.global.u32 	[%rd29], %r46;
	add.s64 	%rd30, %rd27, %rd11;
	ld.global.u32 	%r47, [%rd30];
	add.s64 	%rd31, %rd28, %rd11;
	ld.global.u32 	%r48, [%rd31];
	add.s32 	%r49, %r48, %r47;
	add.s64 	%rd32, %rd29, %rd11;
	st.global.u32 	[%rd32], %r49;
	add.s64 	%rd33, %rd30, %rd11;
	ld.global.u32 	%r50, [%rd33];
	add.s64 	%rd34, %rd31, %rd11;
	ld.global.u32 	%r51, [%rd34];
	add.s32 	%r52, %r51, %r50;
	add.s64 	%rd35, %rd32, %rd11;
	st.global.u32 	[%rd35], %r52;
	add.s64 	%rd36, %rd33, %rd11;
	ld.global.u32 	%r53, [%rd36];
	add.s64 	%rd37, %rd34, %rd11;
	ld.global.u32 	%r54, [%rd37];
	add.s32 	%r55, %r54, %r53;
	add.s64 	%rd38, %rd35, %rd11;
	st.global.u32 	[%rd38], %r55;
	add.s64 	%rd39, %rd36, %rd11;
	ld.global.u32 	%r56, [%rd39];
	add.s64 	%rd40, %rd37, %rd11;
	ld.global.u32 	%r57, [%rd40];
	add.s32 	%r58, %r57, %r56;
	add.s64 	%rd41, %rd38, %rd11;
	st.global.u32 	[%rd41], %r58;
	add.s64 	%rd42, %rd39, %rd11;
	ld.global.u32 	%r59, [%rd42];
	add.s64 	%rd43, %rd40, %rd11;
	ld.global.u32 	%r60, [%rd43];
	add.s32 	%r61, %r60, %r59;
	add.s64 	%rd44, %rd41, %rd11;
	st.global.u32 	[%rd44], %r61;
	add.s64 	%rd45, %rd42, %rd11;
	ld.global.u32 	%r62, [%rd45];
	add.s64 	%rd46, %rd43, %rd11;
	ld.global.u32 	%r63, [%rd46];
	add.s32 	%r64, %r63, %r62;
	add.s64 	%rd47, %rd44, %rd11;
	st.global.u32 	[%rd47], %r64;
	add.s64 	%rd48, %rd45, %rd11;
	ld.global.u32 	%r65, [%rd48];
	add.s64 	%rd49, %rd46, %rd11;
	ld.global.u32 	%r66, [%rd49];
	add.s32 	%r67, %r66, %r65;
	add.s64 	%rd50, %rd47, %rd11;
	st.global.u32 	[%rd50], %r67;
	add.s64 	%rd51, %rd48, %rd11;
	ld.global.u32 	%r68, [%rd51];
	add.s64 	%rd52, %rd49, %rd11;
	ld.global.u32 	%r69, [%rd52];
	add.s32 	%r70, %r69, %r68;
	add.s64 	%rd53, %rd50, %rd11;
	st.global.u32 	[%rd53], %r70;
	add.s64 	%rd54, %rd51, %rd11;
	ld.global.u32 	%r71, [%rd54];
	add.s64 	%rd55, %rd52, %rd11;
	ld.global.u32 	%r72, [%rd55];
	add.s32 	%r73, %r72, %r71;
	add.s64 	%rd56, %rd53, %rd11;
	st.global.u32 	[%rd56], %r73;
	add.s32 	%r116, %r116, 16;
	add.s32 	%r115, %r115, %r5;
	setp.ne.s32 	%p5, %r116, 0;
	@%p5 bra 	$L__BB1_3;
$L__BB1_4:
	setp.eq.s32 	%p6, %r2, 0;
	@%p6 bra 	$L__BB1_13;
	and.b32  	%r11, %r23, 7;
	setp.lt.u32 	%p7, %r2, 8;
	@%p7 bra 	$L__BB1_7;
	mad.lo.s32 	%r74, %r118, %r24, %r1;
	mul.wide.s32 	%rd57, %r74, 4;
	add.s64 	%rd58, %rd3, %rd57;
	ld.global.u32 	%r75, [%rd58];
	add.s64 	%rd59, %rd2, %rd57;
	ld.global.u32 	%r76, [%rd59];
	add.s32 	%r77, %r76, %r75;
	add.s64 	%rd60, %rd1, %rd57;
	st.global.u32 	[%rd60], %r77;
	mul.wide.s32 	%rd61, %r24, 4;
	add.s64 	%rd62, %rd58, %rd61;
	ld.global.u32 	%r78, [%rd62];
	add.s64 	%rd63, %rd59, %rd61;
	ld.global.u32 	%r79, [%rd63];
	add.s32 	%r80, %r79, %r78;
	add.s64 	%rd64, %rd60, %rd61;
	st.global.u32 	[%rd64], %r80;
	add.s64 	%rd65, %rd62, %rd61;
	ld.global.u32 	%r81, [%rd65];
	add.s64 	%rd66, %rd63, %rd61;
	ld.global.u32 	%r82, [%rd66];
	add.s32 	%r83, %r82, %r81;
	add.s64 	%rd67, %rd64, %rd61;
	st.global.u32 	[%rd67], %r83;
	add.s64 	%rd68, %rd65, %rd61;
	ld.global.u32 	%r84, [%rd68];
	add.s64 	%rd69, %rd66, %rd61;
	ld.global.u32 	%r85, [%rd69];
	add.s32 	%r86, %r85, %r84;
	add.s64 	%rd70, %rd67, %rd61;
	st.global.u32 	[%rd70], %r86;
	add.s64 	%rd71, %rd68, %rd61;
	ld.global.u32 	%r87, [%rd71];
	add.s64 	%rd72, %rd69, %rd61;
	ld.global.u32 	%r88, [%rd72];
	add.s32 	%r89, %r88, %r87;
	add.s64 	%rd73, %rd70, %rd61;
	st.global.u32 	[%rd73], %r89;
	add.s64 	%rd74, %rd71, %rd61;
	ld.global.u32 	%r90, [%rd74];
	add.s64 	%rd75, %rd72, %rd61;
	ld.global.u32 	%r91, [%rd75];
	add.s32 	%r92, %r91, %r90;
	add.s64 	%rd76, %rd73, %rd61;
	st.global.u32 	[%rd76], %r92;
	add.s64 	%rd77, %rd74, %rd61;
	ld.global.u32 	%r93, [%rd77];
	add.s64 	%rd78, %rd75, %rd61;
	ld.global.u32 	%r94, [%rd78];
	add.s32 	%r95, %r94, %r93;
	add.s64 	%rd79, %rd76, %rd61;
	st.global.u32 	[%rd79], %r95;
	add.s64 	%rd80, %rd77, %rd61;
	ld.global.u32 	%r96, [%rd80];
	add.s64 	%rd81, %rd78, %rd61;
	ld.global.u32 	%r97, [%rd81];
	add.s32 	%r98, %r97, %r96;
	add.s64 	%rd82, %rd79, %rd61;
	st.global.u32 	[%rd82], %r98;
	add.s32 	%r118, %r118, 8;
$L__BB1_7:
	setp.eq.s32 	%p8, %r11, 0;
	@%p8 bra 	$L__BB1_13;
	and.b32  	%r14, %r23, 3;
	setp.lt.u32 	%p9, %r11, 4;
	@%p9 bra 	$L__BB1_10;
	mad.lo.s32 	%r99, %r118, %r24, %r1;
	mul.wide.s32 	%rd83, %r99, 4;
	add.s64 	%rd84, %rd3, %rd83;
	ld.global.u32 	%r100, [%rd84];
	add.s64 	%rd85, %rd2, %rd83;
	ld.global.u32 	%r101, [%rd85];
	add.s32 	%r102, %r101, %r100;
	add.s64 	%rd86, %rd1, %rd83;
	st.global.u32 	[%rd86], %r102;
	mul.wide.s32 	%rd87, %r24, 4;
	add.s64 	%rd88, %rd84, %rd87;
	ld.global.u32 	%r103, [%rd88];
	add.s64 	%rd89, %rd85, %rd87;
	ld.global.u32 	%r104, [%rd89];
	add.s32 	%r105, %r104, %r103;
	add.s64 	%rd90, %rd86, %rd87;
	st.global.u32 	[%rd90], %r105;
	add.s64 	%rd91, %rd88, %rd87;
	ld.global.u32 	%r106, [%rd91];
	add.s64 	%rd92, %rd89, %rd87;
	ld.global.u32 	%r107, [%rd92];
	add.s32 	%r108, %r107, %r106;
	add.s64 	%rd93, %rd90, %rd87;
	st.global.u32 	[%rd93], %r108;
	add.s64 	%rd94, %rd91, %rd87;
	ld.global.u32 	%r109, [%rd94];
	add.s64 	%rd95, %rd92, %rd87;
	ld.global.u32 	%r110, [%rd95];
	add.s32 	%r111, %r110, %r109;
	add.s64 	%rd96, %rd93, %rd87;
	st.global.u32 	[%rd96], %r111;
	add.s32 	%r118, %r118, 4;
$L__BB1_10:
	setp.eq.s32 	%p10, %r14, 0;
	@%p10 bra 	$L__BB1_13;
	mad.lo.s32 	%r121, %r118, %r24, %r1;
	neg.s32 	%r120, %r14;
$L__BB1_12:
	.pragma "nounroll";
	mul.wide.s32 	%rd97, %r121, 4;
	add.s64 	%rd98, %rd3, %rd97;
	ld.global.u32 	%r112, [%rd98];
	add.s64 	%rd99, %rd2, %rd97;
	ld.global.u32 	%r113, [%rd99];
	add.s32 	%r114, %r113, %r112;
	add.s64 	%rd100, %rd1, %rd97;
	st.global.u32 	[%rd100], %r114;
	add.s32 	%r121, %r121, %r24;
	add.s32 	%r120, %r120, 1;
	setp.ne.s32 	%p11, %r120, 0;
	@%p11 bra 	$L__BB1_12;
$L__BB1_13:
	ret;

}
	// .globl	_Z7elemAddPiS_S_ii
.visible .entry _Z7elemAddPiS_S_ii(
	.param .u64 .ptr .align 1 _Z7elemAddPiS_S_ii_param_0,
	.param .u64 .ptr .align 1 _Z7elemAddPiS_S_ii_param_1,
	.param .u64 .ptr .align 1 _Z7elemAddPiS_S_ii_param_2,
	.param .u32 _Z7elemAddPiS_S_ii_param_3,
	.param .u32 _Z7elemAddPiS_S_ii_param_4
)
{
	.reg .pred 	%p<4>;
	.reg .b32 	%r<9>;
	.reg .b64 	%rd<11>;

	ld.param.u64 	%rd1, [_Z7elemAddPiS_S_ii_param_0];
	ld.param.u64 	%rd2, [_Z7elemAddPiS_S_ii_param_1];
	ld.param.u64 	%rd3, [_Z7elemAddPiS_S_ii_param_2];
	ld.param.u32 	%r4, [_Z7elemAddPiS_S_ii_param_3];
	ld.param.u32 	%r3, [_Z7elemAddPiS_S_ii_param_4];
	mov.u32 	%r1, %ctaid.x;
	mov.u32 	%r2, %tid.x;
	setp.ge.s32 	%p1, %r1, %r4;
	setp.ge.s32 	%p2, %r2, %r3;
	or.pred  	%p3, %p1, %p2;
	@%p3 bra 	$L__BB2_2;
	cvta.to.global.u64 	%rd4, %rd1;
	cvta.to.global.u64 	%rd5, %rd2;
	cvta.to.global.u64 	%rd6, %rd3;
	mad.lo.s32 	%r5, %r3, %r1, %r2;
	mul.wide.u32 	%rd7, %r5, 4;
	add.s64 	%rd8, %rd4, %rd7;
	ld.global.u32 	%r6, [%rd8];
	add.s64 	%rd9, %rd5, %rd7;
	ld.global.u32 	%r7, [%rd9];
	add.s32 	%r8, %r7, %r6;
	add.s64 	%rd10, %rd6, %rd7;
	st.global.u32 	[%rd10], %r8;
$L__BB2_2:
	ret;

}


// ===== COMPILED SASS (sm_100) =====

	.target	sm_100

	.elftype	@"ET_EXEC"


//--------------------- .note.nv.tkinfo           --------------------------
	.section	.note.nv.tkinfo,"",@"SHT_NOTE"
	.sectionflags	@"SHF_NOTE_NV_TKINFO"
	.tkinfo
        /*0018*/ 	.word	0x00000002
        /*0030*/ 	.string	""
        /*0030*/ 	.string	"ptxas"
        /*0030*/ 	.string	"Cuda compilation tools, release 13.0, V13.0.88"
        /*0030*/ 	.string	"Build cuda_13.0.r13.0/compiler.36424714_0"
        /*0030*/ 	.string	"-arch sm_100 -m 64 "



//--------------------- .note.nv.cuinfo           --------------------------
	.section	.note.nv.cuinfo,"",@"SHT_NOTE"
	.sectionflags	@"SHF_NOTE_NV_CUINFO"
        /*0018*/ 	.short	0x0002
        /*001a*/ 	.short	0x0064
        /*001c*/ 	.short	0x0082
	.zero		2


//--------------------- .nv.info                  --------------------------
	.section	.nv.info,"",@"SHT_CUDA_INFO"
	.align	4


	//----- nvinfo : EIATTR_REGCOUNT
	.align		4
        /*0000*/ 	.byte	0x04, 0x2f
        /*0002*/ 	.short	(.L_1 - .L_0)
	.align		4
.L_0:
        /*0004*/ 	.word	index@(_Z6rowAddPiS_S_ii)
        /*0008*/ 	.word	0x00000016


	//----- nvinfo : EIATTR_FRAME_SIZE
	.align		4
.L_1:
        /*000c*/ 	.byte	0x04, 0x11
        /*000e*/ 	.short	(.L_3 - .L_2)
	.align		4
.L_2:
        /*0010*/ 	.word	index@(_Z6rowAddPiS_S_ii)
        /*0014*/ 	.word	0x00000000


	//----- nvinfo : EIATTR_REGCOUNT
	.align		4
.L_3:
        /*0018*/ 	.byte	0x04, 0x2f
        /*001a*/ 	.short	(.L_5 - .L_4)
	.align		4
.L_4:
        /*001c*/ 	.word	index@(_Z6colAddPiS_S_ii)
        /*0020*/ 	.word	0x0000001e


	//----- nvinfo : EIATTR_FRAME_SIZE
	.align		4
.L_5:
        /*0024*/ 	.byte	0x04, 0x11
        /*0026*/ 	.short	(.L_7 - .L_6)
	.align		4
.L_6:
        /*0028*/ 	.word	index@(_Z6colAddPiS_S_ii)
        /*002c*/ 	.word	0x00000000


	//----- nvinfo : EIATTR_REGCOUNT
	.align		4
.L_7:
        /*0030*/ 	.byte	0x04, 0x2f
        /*0032*/ 	.short	(.L_9 - .L_8)
	.align		4
.L_8:
        /*0034*/ 	.word	index@(_Z7elemAddPiS_S_ii)
        /*0038*/ 	.word	0x0000000c


	//----- nvinfo : EIATTR_FRAME_SIZE
	.align		4
.L_9:
        /*003c*/ 	.byte	0x04, 0x11
        /*003e*/ 	.short	(.L_11 - .L_10)
	.align		4
.L_10:
        /*0040*/ 	.word	index@(_Z7elemAddPiS_S_ii)
        /*0044*/ 	.word	0x00000000


	//----- nvinfo : EIATTR_MIN_STACK_SIZE
	.align		4
.L_11:
        /*0048*/ 	.byte	0x04, 0x12
        /*004a*/ 	.short	(.L_13 - .L_12)
	.align		4
.L_12:
        /*004c*/ 	.word	index@(_Z7elemAddPiS_S_ii)
        /*0050*/ 	.word	0x00000000


	//----- nvinfo : EIATTR_MIN_STACK_SIZE
	.align		4
.L_13:
        /*0054*/ 	.byte	0x04, 0x12
        /*0056*/ 	.short	(.L_15 - .L_14)
	.align		4
.L_14:
        /*0058*/ 	.word	index@(_Z6colAddPiS_S_ii)
        /*005c*/ 	.word	0x00000000


	//----- nvinfo : EIATTR_MIN_STACK_SIZE
	.align		4
.L_15:
        /*0060*/ 	.byte	0x04, 0x12
        /*0062*/ 	.short	(.L_17 - .L_16)
	.align		4
.L_16:
        /*0064*/ 	.word	index@(_Z6rowAddPiS_S_ii)
        /*0068*/ 	.word	0x00000000
.L_17:


//--------------------- .nv.compat                --------------------------
	.section	.nv.compat,"",@"SHT_CUDA_COMPAT_INFO"
	.align	4
        /*0000*/ 	.byte	0x02, 0x09, 0x00, 0x00, 0x02, 0x02, 0x01, 0x00, 0x02, 0x05, 0x05, 0x00, 0x03, 0x07, 0x01, 0x01
        /*0010*/ 	.byte	0x02, 0x03, 0x00, 0x00, 0x02, 0x06, 0x01, 0x00, 0x04, 0x0b, 0x08, 0x00, 0x09, 0x00, 0x00, 0x00
        /*0020*/ 	.byte	0x00, 0x00, 0x00, 0x00


//--------------------- .nv.info._Z7elemAddPiS_S_ii --------------------------
	.section	.nv.info._Z7elemAddPiS_S_ii,"",@"SHT_CUDA_INFO"
	.sectionflags	@""
	.align	4


	//----- nvinfo : EIATTR_CUDA_API_VERSION
	.align		4
        /*0000*/ 	.byte	0x04, 0x37
        /*0002*/ 	.short	(.L_19 - .L_18)
.L_18:
        /*0004*/ 	.word	0x00000082


	//----- nvinfo : EIATTR_KPARAM_INFO
	.align		4
.L_19:
        /*0008*/ 	.byte	0x04, 0x17
        /*000a*/ 	.short	(.L_21 - .L_20)
.L_20:
        /*000c*/ 	.word	0x00000000
        /*0010*/ 	.short	0x0004
        /*0012*/ 	.short	0x001c
        /*0014*/ 	.byte	0x00, 0xf0, 0x11, 0x00


	//----- nvinfo : EIATTR_KPARAM_INFO
	.align		4
.L_21:
        /*0018*/ 	.byte	0x04, 0x17
        /*001a*/ 	.short	(.L_23 - .L_22)
.L_22:
        /*001c*/ 	.word	0x00000000
        /*0020*/ 	.short	0x0003
        /*0022*/ 	.short	0x0018
        /*0024*/ 	.byte	0x00, 0xf0, 0x11, 0x00


	//----- nvinfo : EIATTR_KPARAM_INFO
	.align		4
.L_23:
        /*0028*/ 	.byte	0x04, 0x17
        /*002a*/ 	.short	(.L_25 - .L_24)
.L_24:
        /*002c*/ 	.word	0x00000000
        /*0030*/ 	.short	0x0002
        /*0032*/ 	.short	0x0010
        /*0034*/ 	.byte	0x00, 0xf5, 0x21, 0x00


	//----- nvinfo : EIATTR_KPARAM_INFO
	.align		4
.L_25:
        /*0038*/ 	.byte	0x04, 0x17
        /*003a*/ 	.short	(.L_27 - .L_26)
.L_26:
        /*003c*/ 	.word	0x00000000
        /*0040*/ 	.short	0x0001
        /*0042*/ 	.short	0x0008
        /*0044*/ 	.byte	0x00, 0xf5, 0x21, 0x00


	//----- nvinfo : EIATTR_KPARAM_INFO
	.align		4
.L_27:
        /*0048*/ 	.byte	0x04, 0x17
        /*004a*/ 	.short	(.L_29 - .L_28)
.L_28:
        /*004c*/ 	.word	0x00000000
        /*0050*/ 	.short	0x0000
        /*0052*/ 	.short	0x0000
        /*0054*/ 	.byte	0x00, 0xf5, 0x21, 0x00


	//----- nvinfo : EIATTR_SPARSE_MMA_MASK
	.align		4
.L_29:
        /*0058*/ 	.byte	0x03, 0x50
        /*005a*/ 	.short	0x0000


	//----- nvinfo : EIATTR_MAXREG_COUNT
	.align		4
        /*005c*/ 	.byte	0x03, 0x1b
        /*005e*/ 	.short	0x00ff


	//----- nvinfo : EIATTR_MERCURY_ISA_VERSION
	.align		4
        /*0060*/ 	.byte	0x03, 0x5f
        /*0062*/ 	.short	0x0101


	//----- nvinfo : EIATTR_VRC_CTA_INIT_COUNT
	.align		4
        /*0064*/ 	.byte	0x02, 0x4a
	.zero		1
	.zero		1


	//----- nvinfo : EIATTR_EXIT_INSTR_OFFSETS
	.align		4
        /*0068*/ 	.byte	0x04, 0x1c
        /*006a*/ 	.short	(.L_31 - .L_30)


	//   ....[0]....
.L_30:
        /*006c*/ 	.word	0x00000060


	//   ....[1]....
        /*0070*/ 	.word	0x00000130


	//----- nvinfo : EIATTR_CBANK_PARAM_SIZE
	.align		4
.L_31:
        /*0074*/ 	.byte	0x03, 0x19
        /*0076*/ 	.short	0x0020


	//----- nvinfo : EIATTR_PARAM_CBANK
	.align		4
        /*0078*/ 	.byte	0x04, 0x0a
        /*007a*/ 	.short	(.L_33 - .L_32)
	.align		4
.L_32:
        /*007c*/ 	.word	index@(.nv.constant0._Z7elemAddPiS_S_ii)
        /*0080*/ 	.short	0x0380
        /*0082*/ 	.short	0x0020


	//----- nvinfo : EIATTR_SW_WAR
	.align		4
.L_33:
        /*0084*/ 	.byte	0x04, 0x36
        /*0086*/ 	.short	(.L_35 - .L_34)
.L_34:
        /*0088*/ 	.word	0x00000008
.L_35:


//--------------------- .nv.info._Z6colAddPiS_S_ii --------------------------
	.section	.nv.info._Z6colAddPiS_S_ii,"",@"SHT_CUDA_INFO"
	.sectionflags	@""
	.align	4


	//----- nvinfo : EIATTR_CUDA_API_VERSION
	.align		4
        /*0000*/ 	.byte	0x04, 0x37
        /*0002*/ 	.short	(.L_37 - .L_36)
.L_36:
        /*0004*/ 	.word	0x00000082


	//----- nvinfo : EIATTR_KPARAM_INFO
	.align		4
.L_37:
        /*0008*/ 	.byte	0x04, 0x17
        /*000a*/ 	.short	(.L_39 - .L_38)
.L_38:
        /*000c*/ 	.word	0x00000000
        /*0010*/ 	.short	0x0004
        /*0012*/ 	.short	0x001c
        /*0014*/ 	.byte	0x00, 0xf0, 0x11, 0x00


	//----- nvinfo : EIATTR_KPARAM_INFO
	.align		4
.L_39:
        /*0018*/ 	.byte	0x04, 0x17
        /*001a*/ 	.short	(.L_41 - .L_40)
.L_40:
        /*001c*/ 	.word	0x00000000
        /*0020*/ 	.short	0x0003
        /*0022*/ 	.short	0x0018
        /*0024*/ 	.byte	0x00, 0xf0, 0x11, 0x00


	//----- nvinfo : EIATTR_KPARAM_INFO
	.align		4
.L_41:
        /*0028*/ 	.byte	0x04, 0x17
        /*002a*/ 	.short	(.L_43 - .L_42)
.L_42:
        /*002c*/ 	.word	0x00000000
        /*0030*/ 	.short	0x0002
        /*0032*/ 	.short	0x0010
        /*0034*/ 	.byte	0x00, 0xf5, 0x21, 0x00


	//----- nvinfo : EIATTR_KPARAM_INFO
	.align		4
.L_43:
        /*0038*/ 	.byte	0x04, 0x17
        /*003a*/ 	.short	(.L_45 - .L_44)
.L_44:
        /*003c*/ 	.word	0x00000000
        /*0040*/ 	.short	0x0001
        /*0042*/ 	.short	0x0008
        /*0044*/ 	.byte	0x00, 0xf5, 0x21, 0x00


	//----- nvinfo : EIATTR_KPARAM_INFO
	.align		4
.L_45:
        /*0048*/ 	.byte	0x04, 0x17
        /*004a*/ 	.short	(.L_47 - .L_46)
.L_46:
        /*004c*/ 	.word	0x00000000
        /*0050*/ 	.short	0x0000
        /*0052*/ 	.short	0x0000
        /*0054*/ 	.byte	0x00, 0xf5, 0x21, 0x00


	//----- nvinfo : EIATTR_SPARSE_MMA_MASK
	.align		4
.L_47:
        /*0058*/ 	.byte	0x03, 0x50
        /*005a*/ 	.short	0x0000


	//----- nvinfo : EIATTR_MAXREG_COUNT
	.align		4
        /*005c*/ 	.byte	0x03, 0x1b
        /*005e*/ 	.short	0x00ff


	//----- nvinfo : EIATTR_MERCURY_ISA_VERSION
	.align		4
        /*0060*/ 	.byte	0x03, 0x5f
        /*0062*/ 	.short	0x0101


	//----- nvinfo : EIATTR_VRC_CTA_INIT_COUNT
	.align		4
        /*0064*/ 	.byte	0x02, 0x4a
	.zero		1
	.zero		1


	//----- nvinfo : EIATTR_EXIT_INSTR_OFFSETS
	.align		4
        /*0068*/ 	.byte	0x04, 0x1c
        /*006a*/ 	.short	(.L_49 - .L_48)


	//   ....[0]....
.L_48:
        /*006c*/ 	.word	0x00000050


	//   ....[1]....
        /*0070*/ 	.word	0x00000860


	//   ....[2]....
        /*0074*/ 	.word	0x00000c80


	//   ....[3]....
        /*0078*/ 	.word	0x00000ee0


	//   ....[4]....
        /*007c*/ 	.word	0x00000ff0


	//----- nvinfo : EIATTR_CBANK_PARAM_SIZE
	.align		4
.L_49:
        /*0080*/ 	.byte	0x03, 0x19
        /*0082*/ 	.short	0x0020


	//----- nvinfo : EIATTR_PARAM_CBANK
	.align		4
        /*0084*/ 	.byte	0x04, 0x0a
        /*0086*/ 	.short	(.L_51 - .L_50)
	.align		4
.L_50:
        /*0088*/ 	.word	index@(.nv.constant0._Z6colAddPiS_S_ii)
        /*008c*/ 	.short	0x0380
        /*008e*/ 	.short	0x0020


	//----- nvinfo : EIATTR_SW_WAR
	.align		4
.L_51:
        /*0090*/ 	.byte	0x04, 0x36
        /*0092*/ 	.short	(.L_53 - .L_52)
.L_52:
        /*0094*/ 	.word	0x00000008
.L_53:


//--------------------- .nv.info._Z6rowAddPiS_S_ii --------------------------
	.section	.nv.info._Z6rowAddPiS_S_ii,"",@"SHT_CUDA_INFO"
	.sectionflags	@""
	.align	4


	//----- nvinfo : EIATTR_CUDA_API_VERSION
	.align		4
        /*0000*/ 	.byte	0x04, 0x37
        /*0002*/ 	.short	(.L_55 - .L_54)
.L_54:
        /*0004*/ 	.word	0x00000082


	//----- nvinfo : EIATTR_KPARAM_INFO
	.align		4
.L_55:
        /*0008*/ 	.byte	0x04, 0x17
        /*000a*/ 	.short	(.L_57 - .L_56)
.L_56:
        /*000c*/ 	.word	0x00000000
        /*0010*/ 	.short	0x0004
        /*0012*/ 	.short	0x001c
        /*0014*/ 	.byte	0x00, 0xf0, 0x11, 0x00


	//----- nvinfo : EIATTR_KPARAM_INFO
	.align		4
.L_57:
        /*0018*/ 	.byte	0x04, 0x17
        /*001a*/ 	.short	(.L_59 - .L_58)
.L_58:
        /*001c*/ 	.word	0x00000000
        /*0020*/ 	.short	0x0003
        /*0022*/ 	.short	0x0018
        /*0024*/ 	.byte	0x00, 0xf0, 0x11, 0x00


	//----- nvinfo : EIATTR_KPARAM_INFO
	.align		4
.L_59:
        /*0028*/ 	.byte	0x04, 0x17
        /*002a*/ 	.short	(.L_61 - .L_60)
.L_60:
        /*002c*/ 	.word	0x00000000
        /*0030*/ 	.short	0x0002
        /*0032*/ 	.short	0x0010
        /*0034*/ 	.byte	0x00, 0xf5, 0x21, 0x00


	//----- nvinfo : EIATTR_KPARAM_INFO
	.align		4
.L_61:
        /*0038*/ 	.byte	0x04, 0x17
        /*003a*/ 	.short	(.L_63 - .L_62)
.L_62:
        /*003c*/ 	.word	0x00000000
        /*0040*/ 	.short	0x0001
        /*0042*/ 	.short	0x0008
        /*0044*/ 	.byte	0x00, 0xf5, 0x21, 0x00


	//----- nvinfo : EIATTR_KPARAM_INFO
	.align		4
.L_63:
        /*0048*/ 	.byte	0x04, 0x17
        /*004a*/ 	.short	(.L_65 - .L_64)
.L_64:
        /*004c*/ 	.word	0x00000000
        /*0050*/ 	.short	0x0000
        /*0052*/ 	.short	0x0000
        /*0054*/ 	.byte	0x00, 0xf5, 0x21, 0x00


	//----- nvinfo : EIATTR_SPARSE_MMA_MASK
	.align		4
.L_65:
        /*0058*/ 	.byte	0x03, 0x50
        /*005a*/ 	.short	0x0000


	//----- nvinfo : EIATTR_MAXREG_COUNT
	.align		4
        /*005c*/ 	.byte	0x03, 0x1b
        /*005e*/ 	.short	0x00ff


	//----- nvinfo : EIATTR_MERCURY_ISA_VERSION
	.align		4
        /*0060*/ 	.byte	0x03, 0x5f
        /*0062*/ 	.short	0x0101


	//----- nvinfo : EIATTR_VRC_CTA_INIT_COUNT
	.align		4
        /*0064*/ 	.byte	0x02, 0x4a
	.zero		1
	.zero		1


	//----- nvinfo : EIATTR_EXIT_INSTR_OFFSETS
	.align		4
        /*0068*/ 	.byte	0x04, 0x1c
        /*006a*/ 	.short	(.L_67 - .L_66)


	//   ....[0]....
.L_66:
        /*006c*/ 	.word	0x00000050


	//   ....[1]....
        /*0070*/ 	.word	0x00000670


	//   ....[2]....
        /*0074*/ 	.word	0x00000a00


	//   ....[3]....
        /*0078*/ 	.word	0x00000c90


	//   ....[4]....
        /*007c*/ 	.word	0x00000e80


	//----- nvinfo : EIATTR_CBANK_PARAM_SIZE
	.align		4
.L_67:
        /*0080*/ 	.byte	0x03, 0x19
        /*0082*/ 	.short	0x0020


	//----- nvinfo : EIATTR_PARAM_CBANK
	.align		4
        /*0084*/ 	.byte	0x04, 0x0a
        /*0086*/ 	.short	(.L_69 - .L_68)
	.align		4
.L_68:
        /*0088*/ 	.word	index@(.nv.constant0._Z6rowAddPiS_S_ii)
        /*008c*/ 	.short	0x0380
        /*008e*/ 	.short	0x0020


	//----- nvinfo : EIATTR_SW_WAR
	.align		4
.L_69:
        /*0090*/ 	.byte	0x04, 0x36
        /*0092*/ 	.short	(.L_71 - .L_70)
.L_70:
        /*0094*/ 	.word	0x00000008
.L_71:


//--------------------- .nv.callgraph             --------------------------
	.section	.nv.callgraph,"",@"SHT_CUDA_CALLGRAPH"
	.align	4
	.sectionentsize	8
	.align		4
        /*0000*/ 	.word	0x00000000
	.align		4
        /*0004*/ 	.word	0xffffffff
	.align		4
        /*0008*/ 	.word	0x00000000
	.align		4
        /*000c*/ 	.word	0xfffffffe
	.align		4
        /*0010*/ 	.word	0x00000000
	.align		4
        /*0014*/ 	.word	0xfffffffd
	.align		4
        /*0018*/ 	.word	0x00000000
	.align		4
        /*001c*/ 	.word	0xfffffffc


//--------------------- .text._Z7elemAddPiS_S_ii  --------------------------
	.section	.text._Z7elemAddPiS_S_ii,"ax",@progbits
	.align	128
        .global         _Z7elemAddPiS_S_ii
        .type           _Z7elemAddPiS_S_ii,@function
        .size           _Z7elemAddPiS_S_ii,(.L_x_13 - _Z7elemAddPiS_S_ii)
        .other          _Z7elemAddPiS_S_ii,@"STO_CUDA_ENTRY STV_DEFAULT"
_Z7elemAddPiS_S_ii:
.text._Z7elemAddPiS_S_ii:
[----:B------:R-:W-:Y:S01]  /*0000*/  LDC R1, c[0x0][0x37c] ;  /* 0x0000df00ff017b82 */ /* 0x000fe20000000800 */
[----:B------:R-:W0:Y:S07]  /*0010*/  S2R R0, SR_TID.X ;  /* 0x0000000000007919 */ /* 0x000e2e0000002100 */
[----:B------:R-:W0:Y:S08]  /*0020*/  LDC.64 R8, c[0x0][0x398] ;  /* 0x0000e600ff087b82 */ /* 0x000e300000000a00 */
[----:B------:R-:W1:Y:S01]  /*0030*/  S2UR UR6, SR_CTAID.X ;  /* 0x00000000000679c3 */ /* 0x000e620000002500 */
[----:B0-----:R-:W-:-:S04]  /*0040*/  ISETP.GE.AND P0, PT, R0, R9, PT ;  /* 0x000000090000720c */ /* 0x001fc80003f06270 */
[----:B-1----:R-:W-:-:S13]  /*0050*/  ISETP.LE.OR P0, PT, R8, UR6, P0 ;  /* 0x0000000608007c0c */ /* 0x002fda0008703670 */
[----:B------:R-:W-:Y:S05]  /*0060*/  @P0 EXIT ;  /* 0x000000000000094d */ /* 0x000fea0003800000 */
[----:B------:R-:W0:Y:S01]  /*0070*/  LDC.64 R2, c[0x0][0x380] ;  /* 0x0000e000ff027b82 */ /* 0x000e220000000a00 */
[----:B------:R-:W1:Y:S01]  /*0080*/  LDCU.64 UR4, c[0x0][0x358] ;  /* 0x00006b00ff0477ac */ /* 0x000e620008000a00 */
[----:B------:R-:W-:-:S06]  /*0090*/  IMAD R9, R9, UR6, R0 ;  /* 0x0000000609097c24 */ /* 0x000fcc000f8e0200 */
[----:B------:R-:W2:Y:S08]  /*00a0*/  LDC.64 R4, c[0x0][0x388] ;  /* 0x0000e200ff047b82 */ /* 0x000eb00000000a00 */
[----:B------:R-:W3:Y:S01]  /*00b0*/  LDC.64 R6, c[0x0][0x390] ;  /* 0x0000e400ff067b82 */ /* 0x000ee20000000a00 */
[----:B0-----:R-:W-:-:S06]  /*00c0*/  IMAD.WIDE.U32 R2, R9, 0x4, R2 ;  /* 0x0000000409027825 */ /* 0x001fcc00078e0002 */
[----:B-1----:R-:W4:Y:S01]  /*00d0*/  LDG.E R2, desc[UR4][R2.64] ;  /* 0x0000000402027981 */ /* 0x002f22000c1e1900 */
[----:B--2---:R-:W-:-:S06]  /*00e0*/  IMAD.WIDE.U32 R4, R9, 0x4, R4 ;  /* 0x0000000409047825 */ /* 0x004fcc00078e0004 */
[----:B------:R-:W4:Y:S01]  /*00f0*/  LDG.E R5, desc[UR4][R4.64] ;  /* 0x0000000404057981 */ /* 0x000f22000c1e1900 */
[----:B---3--:R-:W-:Y:S01]  /*0100*/  IMAD.WIDE.U32 R6, R9, 0x4, R6 ;  /* 0x0000000409067825 */ /* 0x008fe200078e0006 */
[----:B----4-:R-:W-:-:S05]  /*0110*/  IADD3 R9, PT, PT, R2, R5, RZ ;  /* 0x0000000502097210 */ /* 0x010fca0007ffe0ff */
[----:B------:R-:W-:Y:S01]  /*0120*/  STG.E desc[UR4][R6.64], R9 ;  /* 0x0000000906007986 */ /* 0x000fe2000c101904 */
[----:B------:R-:W-:Y:S05]  /*0130*/  EXIT ;  /* 0x000000000000794d */ /* 0x000fea0003800000 */
.L_x_0:
[----:B------:R-:W-:-:S00]  /*0140*/  BRA `(.L_x_0) ;  /* 0xfffffffc00fc7947 */ /* 0x000fc0000383ffff */
[----:B------:R-:W-:-:S00]  /*0150*/  NOP ;  /* 0x0000000000007918 */ /* 0x000fc00000000000 */
        /* <DEDUP_REMOVED lines=10> */
.L_x_13:


//--------------------- .text._Z6colAddPiS_S_ii   --------------------------
	.section	.text._Z6colAddPiS_S_ii,"ax",@progbits
	.align	128
        .global         _Z6colAddPiS_S_ii
        .type           _Z6colAddPiS_S_ii,@function
        .size           _Z6colAddPiS_S_ii,(.L_x_14 - _Z6colAddPiS_S_ii)
        .other          _Z6colAddPiS_S_ii,@"STO_CUDA_ENTRY STV_DEFAULT"
_Z6colAddPiS_S_ii:
.text._Z6colAddPiS_S_ii:
[----:B------:R-:W-:Y:S01]  /*0000*/  LDC R1, c[0x0][0x37c] ;  /* 0x0000df00ff017b82 */ /* 0x000fe20000000800 */
[----:B------:R-:W0:Y:S07]  /*0010*/  S2R R0, SR_TID.X ;  /* 0x0000000000007919 */ /* 0x000e2e0000002100 */
[----:B------:R-:W1:Y:S02]  /*0020*/  LDC.64 R2, c[0x0][0x398] ;  /* 0x0000e600ff027b82 */ /* 0x000e640000000a00 */
[----:B-1----:R-:W-:-:S04]  /*0030*/  ISETP.GE.AND P0, PT, R2, 0x1, PT ;  /* 0x000000010200780c */ /* 0x002fc80003f06270 */
[----:B0-----:R-:W-:-:S13]  /*0040*/  ISETP.GE.OR P0, PT, R0, R3, !P0 ;  /* 0x000000030000720c */ /* 0x001fda0004706670 */
[----:B------:R-:W-:Y:S05]  /*0050*/  @P0 EXIT ;  /* 0x000000000000094d */ /* 0x000fea0003800000 */
[C---:B------:R-:W-:Y:S01]  /*0060*/  ISETP.GE.U32.AND P1, PT, R2.reuse, 0x10, PT ;  /* 0x000000100200780c */ /* 0x040fe20003f26070 */
[----:B------:R-:W0:Y:S01]  /*0070*/  LDCU.64 UR4, c[0x0][0x358] ;  /* 0x00006b00ff0477ac */ /* 0x000e220008000a00 */
[----:B------:R-:W-:Y:S01]  /*0080*/  LOP3.LUT R7, R2, 0xf, RZ, 0xc0, !PT ;  /* 0x0000000f02077812 */ /* 0x000fe200078ec0ff */
[----:B------:R-:W-:-:S03]  /*0090*/  HFMA2 R4, -RZ, RZ, 0, 0 ;  /* 0x00000000ff047431 */ /* 0x000fc600000001ff */
[----:B------:R-:W-:-:S07]  /*00a0*/  ISETP.NE.AND P0, PT, R7, RZ, PT ;  /* 0x000000ff0700720c */ /* 0x000fce0003f05270 */
[----:B------:R-:W-:Y:S06]  /*00b0*/  @!P1 BRA `(.L_x_1) ;  /* 0x0000000400e89947 */ /* 0x000fec0003800000 */
[----:B------:R-:W-:Y:S02]  /*00c0*/  LOP3.LUT R4, R2, 0x7ffffff0, RZ, 0xc0, !PT ;  /* 0x7ffffff002047812 */ /* 0x000fe400078ec0ff */
[----:B------:R-:W-:Y:S02]  /*00d0*/  MOV R6, R0 ;  /* 0x0000000000067202 */ /* 0x000fe40000000f00 */
[----:B------:R-:W-:-:S07]  /*00e0*/  IADD3 R5, PT, PT, -R4, RZ, RZ ;  /* 0x000000ff04057210 */ /* 0x000fce0007ffe1ff */
.L_x_2:
[----:B---3--:R-:W1:Y:S08]  /*00f0*/  LDC.64 R16, c[0x0][0x380] ;  /* 0x0000e000ff107b82 */ /* 0x008e700000000a00 */
[----:B------:R-:W2:Y:S08]  /*0100*/  LDC.64 R18, c[0x0][0x388] ;  /* 0x0000e200ff127b82 */ /* 0x000eb00000000a00 */
[----:B------:R-:W3:Y:S01]  /*0110*/  LDC.64 R8, c[0x0][0x390] ;  /* 0x0000e400ff087b82 */ /* 0x000ee20000000a00 */
[----:B-1----:R-:W-:-:S05]  /*0120*/  IMAD.WIDE R16, R6, 0x4, R16 ;  /* 0x0000000406107825 */ /* 0x002fca00078e0210 */
[----:B0-----:R-:W4:Y:S01]  /*0130*/  LDG.E R10, desc[UR4][R16.64] ;  /* 0x00000004100a7981 */ /* 0x001f22000c1e1900 */
[----:B--2---:R-:W-:-:S05]  /*0140*/  IMAD.WIDE R18, R6, 0x4, R18 ;  /* 0x0000000406127825 */ /* 0x004fca00078e0212 */
[----:B------:R-:W4:Y:S01]  /*0150*/  LDG.E R11, desc[UR4][R18.64] ;  /* 0x00000004120b7981 */ /* 0x000f22000c1e1900 */
[----:B------:R-:W-:-:S04]  /*0160*/  IMAD.WIDE R12, R3, 0x4, R16 ;  /* 0x00000004030c7825 */ /* 0x000fc800078e0210 */
[----:B---3--:R-:W-:Y:S01]  /*0170*/  IMAD.WIDE R8, R6, 0x4, R8 ;  /* 0x0000000406087825 */ /* 0x008fe200078e0208 */
[----:B----4-:R-:W-:-:S03]  /*0180*/  IADD3 R23, PT, PT, R10, R11, RZ ;  /* 0x0000000b0a177210 */ /* 0x010fc60007ffe0ff */
[C---:B------:R-:W-:Y:S02]  /*0190*/  IMAD.WIDE R10, R3.reuse, 0x4, R18 ;  /* 0x00000004030a7825 */ /* 0x040fe400078e0212 */
[----:B------:R0:W-:Y:S04]  /*01a0*/  STG.E desc[UR4][R8.64], R23 ;  /* 0x0000001708007986 */ /* 0x0001e8000c101904 */
[----:B------:R-:W2:Y:S04]  /*01b0*/  LDG.E R20, desc[UR4][R12.64] ;  /* 0x000000040c147981 */ /* 0x000ea8000c1e1900 */
[----:B------:R-:W2:Y:S01]  /*01c0*/  LDG.E R21, desc[UR4][R10.64] ;  /* 0x000000040a157981 */ /* 0x000ea2000c1e1900 */
[----:B------:R-:W-:-:S04]  /*01d0*/  IMAD.WIDE R14, R3, 0x4, R8 ;  /* 0x00000004030e7825 */ /* 0x000fc800078e0208 */
[----:B------:R-:W-:-:S04]  /*01e0*/  IMAD.WIDE R18, R3, 0x4, R12 ;  /* 0x0000000403127825 */ /* 0x000fc800078e020c */
[----:B------:R-:W-:Y:S01]  /*01f0*/  IMAD.WIDE R16, R3, 0x4, R10 ;  /* 0x0000000403107825 */ /* 0x000fe200078e020a */
[----:B--2---:R-:W-:-:S05]  /*0200*/  IADD3 R25, PT, PT, R20, R21, RZ ;  /* 0x0000001514197210 */ /* 0x004fca0007ffe0ff */
[----:B------:R1:W-:Y:S04]  /*0210*/  STG.E desc[UR4][R14.64], R25 ;  /* 0x000000190e007986 */ /* 0x0003e8000c101904 */
[----:B------:R-:W2:Y:S04]  /*0220*/  LDG.E R22, desc[UR4][R18.64] ;  /* 0x0000000412167981 */ /* 0x000ea8000c1e1900 */
[----:B------:R-:W2:Y:S01]  /*0230*/  LDG.E R27, desc[UR4][R16.64] ;  /* 0x00000004101b7981 */ /* 0x000ea2000c1e1900 */
[----:B------:R-:W-:-:S04]  /*0240*/  IMAD.WIDE R20, R3, 0x4, R14 ;  /* 0x0000000403147825 */ /* 0x000fc800078e020e */
[----:B------:R-:W-:-:S04]  /*0250*/  IMAD.WIDE R12, R3, 0x4, R18 ;  /* 0x00000004030c7825 */ /* 0x000fc800078e0212 */
[----:B0-----:R-:W-:Y:S01]  /*0260*/  IMAD.WIDE R8, R3, 0x4, R16 ;  /* 0x0000000403087825 */ /* 0x001fe200078e0210 */
[----:B--2---:R-:W-:-:S05]  /*0270*/  IADD3 R27, PT, PT, R22, R27, RZ ;  /* 0x0000001b161b7210 */ /* 0x004fca0007ffe0ff */
[----:B------:R0:W-:Y:S04]  /*0280*/  STG.E desc[UR4][R20.64], R27 ;  /* 0x0000001b14007986 */ /* 0x0001e8000c101904 */
[----:B------:R-:W2:Y:S04]  /*0290*/  LDG.E R22, desc[UR4][R12.64] ;  /* 0x000000040c167981 */ /* 0x000ea8000c1e1900 */
[----:B------:R-:W2:Y:S01]  /*02a0*/  LDG.E R23, desc[UR4][R8.64] ;  /* 0x0000000408177981 */ /* 0x000ea2000c1e1900 */
[----:B------:R-:W-:-:S04]  /*02b0*/  IMAD.WIDE R10, R3, 0x4, R20 ;  /* 0x00000004030a7825 */ /* 0x000fc800078e0214 */
[----:B------:R-:W-:-:S04]  /*02c0*/  IMAD.WIDE R18, R3, 0x4, R12 ;  /* 0x0000000403127825 */ /* 0x000fc800078e020c */
[----:B-1----:R-:W-:Y:S01]  /*02d0*/  IMAD.WIDE R14, R3, 0x4, R8 ;  /* 0x00000004030e7825 */ /* 0x002fe200078e0208 */
[----:B--2---:R-:W-:-:S05]  /*02e0*/  IADD3 R23, PT, PT, R22, R23, RZ ;  /* 0x0000001716177210 */ /* 0x004fca0007ffe0ff */
        /* <DEDUP_REMOVED lines=8> */
[----:B------:R-:W3:Y:S04]  /*0370*/  LDG.E R22, desc[UR4][R12.64] ;  /* 0x000000040c167981 */ /* 0x000ee8000c1e1900 */
[----:B0-----:R-:W3:Y:S01]  /*0380*/  LDG.E R27, desc[UR4][R8.64] ;  /* 0x00000004081b7981 */ /* 0x001ee2000c1e1900 */
[----:B------:R-:W-:-:S04]  /*0390*/  IMAD.WIDE R20, R3, 0x4, R16 ;  /* 0x0000000403147825 */ /* 0x000fc800078e0210 */
[----:B------:R-:W-:-:S04]  /*03a0*/  IMAD.WIDE R18, R3, 0x4, R12 ;  /* 0x0000000403127825 */ /* 0x000fc800078e020c */
[----:B-1----:R-:W-:Y:S01]  /*03b0*/  IMAD.WIDE R10, R3, 0x4, R8 ;  /* 0x00000004030a7825 */ /* 0x002fe200078e0208 */
[----:B---3--:R-:W-:-:S05]  /*03c0*/  IADD3 R27, PT, PT, R22, R27, RZ ;  /* 0x0000001b161b7210 */ /* 0x008fca0007ffe0ff */
[----:B------:R0:W-:Y:S04]  /*03d0*/  STG.E desc[UR4][R20.64], R27 ;  /* 0x0000001b14007986 */ /* 0x0001e8000c101904 */
[----:B------:R-:W3:Y:S04]  /*03e0*/  LDG.E R22, desc[UR4][R18.64] ;  /* 0x0000000412167981 */ /* 0x000ee8000c1e1900 */
[----:B------:R-:W3:Y:S01]  /*03f0*/  LDG.E R23, desc[UR4][R10.64] ;  /* 0x000000040a177981 */ /* 0x000ee2000c1e1900 */
[----:B------:R-:W-:-:S04]  /*0400*/  IMAD.WIDE R14, R3, 0x4, R20 ;  /* 0x00000004030e7825 */ /* 0x000fc800078e0214 */
[----:B------:R-:W-:-:S04]  /*0410*/  IMAD.WIDE R12, R3, 0x4, R18 ;  /* 0x00000004030c7825 */ /* 0x000fc800078e0212 */
[----:B------:R-:W-:Y:S01]  /*0420*/  IMAD.WIDE R8, R3, 0x4, R10 ;  /* 0x0000000403087825 */ /* 0x000fe200078e020a */
[----:B---3--:R-:W-:-:S05]  /*0430*/  IADD3 R23, PT, PT, R22, R23, RZ ;  /* 0x0000001716177210 */ /* 0x008fca0007ffe0ff */
[----:B------:R1:W-:Y:S04]  /*0440*/  STG.E desc[UR4][R14.64], R23 ;  /* 0x000000170e007986 */ /* 0x0003e8000c101904 */
[----:B------:R-:W3:Y:S04]  /*0450*/  LDG.E R22, desc[UR4][R12.64] ;  /* 0x000000040c167981 */ /* 0x000ee8000c1e1900 */
[----:B--2---:R-:W3:Y:S01]  /*0460*/  LDG.E R25, desc[UR4][R8.64] ;  /* 0x0000000408197981 */ /* 0x004ee2000c1e1900 */
[----:B------:R-:W-:-:S04]  /*0470*/  IMAD.WIDE R16, R3, 0x4, R14 ;  /* 0x0000000403107825 */ /* 0x000fc800078e020e */
[----:B------:R-:W-:-:S04]  /*0480*/  IMAD.WIDE R18, R3, 0x4, R12 ;  /* 0x0000000403127825 */ /* 0x000fc800078e020c */
[----:B------:R-:W-:Y:S01]  /*0490*/  IMAD.WIDE R10, R3, 0x4, R8 ;  /* 0x00000004030a7825 */ /* 0x000fe200078e0208 */
[----:B---3--:R-:W-:-:S05]  /*04a0*/  IADD3 R25, PT, PT, R22, R25, RZ ;  /* 0x0000001916197210 */ /* 0x008fca0007ffe0ff */
[----:B------:R2:W-:Y:S04]  /*04b0*/  STG.E desc[UR4][R16.64], R25 ;  /* 0x0000001910007986 */ /* 0x0005e8000c101904 */
[----:B------:R-:W3:Y:S04]  /*04c0*/  LDG.E R22, desc[UR4][R18.64] ;  /* 0x0000000412167981 */ /* 0x000ee8000c1e1900 */
[----:B0-----:R-:W3:Y:S01]  /*04d0*/  LDG.E R27, desc[UR4][R10.64] ;  /* 0x000000040a1b7981 */ /* 0x001ee2000c1e1900 */
[----:B------:R-:W-:-:S04]  /*04e0*/  IMAD.WIDE R20, R3, 0x4, R16 ;  /* 0x0000000403147825 */ /* 0x000fc800078e0210 */
[----:B------:R-:W-:-:S04]  /*04f0*/  IMAD.WIDE R12, R3, 0x4, R18 ;  /* 0x00000004030c7825 */ /* 0x000fc800078e0212 */
[----:B------:R-:W-:Y:S01]  /*0500*/  IMAD.WIDE R8, R3, 0x4, R10 ;  /* 0x0000000403087825 */ /* 0x000fe200078e020a */
[----:B---3--:R-:W-:-:S05]  /*0510*/  IADD3 R27, PT, PT, R22, R27, RZ ;  /* 0x0000001b161b7210 */ /* 0x008fca0007ffe0ff */
[----:B------:R0:W-:Y:S04]  /*0520*/  STG.E desc[UR4][R20.64], R27 ;  /* 0x0000001b14007986 */ /* 0x0001e8000c101904 */
[----:B------:R-:W3:Y:S04]  /*0530*/  LDG.E R22, desc[UR4][R12.64] ;  /* 0x000000040c167981 */ /* 0x000ee8000c1e1900 */
[----:B-1----:R-:W3:Y:S01]  /*0540*/  LDG.E R23, desc[UR4][R8.64] ;  /* 0x0000000408177981 */ /* 0x002ee2000c1e1900 */
[----:B------:R-:W-:-:S04]  /*0550*/  IMAD.WIDE R14, R3, 0x4, R20 ;  /* 0x00000004030e7825 */ /* 0x000fc800078e0214 */
[----:B--2---:R-:W-:-:S04]  /*0560*/  IMAD.WIDE R16, R3, 0x4, R12 ;  /* 0x0000000403107825 */ /* 0x004fc800078e020c */
[----:B------:R-:W-:Y:S01]  /*0570*/  IMAD.WIDE R10, R3, 0x4, R8 ;  /* 0x00000004030a7825 */ /* 0x000fe200078e0208 */
[----:B---3--:R-:W-:-:S05]  /*0580*/  IADD3 R23, PT, PT, R22, R23, RZ ;  /* 0x0000001716177210 */ /* 0x008fca0007ffe0ff */
        /* <DEDUP_REMOVED lines=11> */
[----:B-1----:R-:W-:-:S04]  /*0640*/  IMAD.WIDE R14, R3, 0x4, R12 ;  /* 0x00000004030e7825 */ /* 0x002fc800078e020c */
[----:B------:R-:W-:Y:S01]  /*0650*/  IMAD.WIDE R10, R3, 0x4, R8 ;  /* 0x00000004030a7825 */ /* 0x000fe200078e0208 */
        /* <DEDUP_REMOVED lines=23> */
[----:B------:R-:W2:Y:S04]  /*07d0*/  LDG.E R12, desc[UR4][R12.64] ;  /* 0x000000040c0c7981 */ /* 0x000ea8000c1e1900 */
[----:B------:R-:W2:Y:S01]  /*07e0*/  LDG.E R9, desc[UR4][R8.64] ;  /* 0x0000000408097981 */ /* 0x000ea2000c1e1900 */
[----:B------:R-:W-:-:S04]  /*07f0*/  IADD3 R5, PT, PT, R5, 0x10, RZ ;  /* 0x0000001005057810 */ /* 0x000fc80007ffe0ff */
[----:B------:R-:W-:Y:S01]  /*0800*/  ISETP.NE.AND P1, PT, R5, RZ, PT ;  /* 0x000000ff0500720c */ /* 0x000fe20003f25270 */
[C---:B-1----:R-:W-:Y:S01]  /*0810*/  IMAD.WIDE R16, R3.reuse, 0x4, R20 ;  /* 0x0000000403107825 */ /* 0x042fe200078e0214 */
[----:B------:R-:W-:Y:S02]  /*0820*/  LEA R6, R3, R6, 0x4 ;  /* 0x0000000603067211 */ /* 0x000fe400078e20ff */
[----:B--2---:R-:W-:-:S05]  /*0830*/  IADD3 R19, PT, PT, R12, R9, RZ ;  /* 0x000000090c137210 */ /* 0x004fca0007ffe0ff */
[----:B------:R3:W-:Y:S04]  /*0840*/  STG.E desc[UR4][R16.64], R19 ;  /* 0x0000001310007986 */ /* 0x0007e8000c101904 */
[----:B------:R-:W-:Y:S05]  /*0850*/  @P1 BRA `(.L_x_2) ;  /* 0xfffffff800241947 */ /* 0x000fea000383ffff */
.L_x_1:
[----:B0-----:R-:W-:Y:S05]  /*0860*/  @!P0 EXIT ;  /* 0x000000000000894d */ /* 0x001fea0003800000 */
[----:B------:R-:W-:Y:S02]  /*0870*/  ISETP.GE.U32.AND P0, PT, R7, 0x8, PT ;  /* 0x000000080700780c */ /* 0x000fe40003f06070 */
[----:B------:R-:W-:-:S04]  /*0880*/  LOP3.LUT R5, R2, 0x7, RZ, 0xc0, !PT ;  /* 0x0000000702057812 */ /* 0x000fc800078ec0ff */
[----:B------:R-:W-:-:S07]  /*0890*/  ISETP.NE.AND P1, PT, R5, RZ, PT ;  /* 0x000000ff0500720c */ /* 0x000fce0003f25270 */
[----:B------:R-:W-:Y:S06]  /*08a0*/  @!P0 BRA `(.L_x_3) ;  /* 0x0000000000f48947 */ /* 0x000fec0003800000 */
[----:B------:R-:W0:Y:S01]  /*08b0*/  LDC.64 R6, c[0x0][0x380] ;  /* 0x0000e000ff067b82 */ /* 0x000e220000000a00 */
[----:B------:R-:W-:-:S07]  /*08c0*/  IMAD R13, R4, R3, R0 ;  /* 0x00000003040d7224 */ /* 0x000fce00078e0200 */
[----:B------:R-:W1:Y:S08]  /*08d0*/  LDC.64 R8, c[0x0][0x388] ;  /* 0x0000e200ff087b82 */ /* 0x000e700000000a00 */
[----:B------:R-:W2:Y:S01]  /*08e0*/  LDC.64 R10, c[0x0][0x390] ;  /* 0x0000e400ff0a7b82 */ /* 0x000ea20000000a00 */
[----:B0-----:R-:W-:-:S05]  /*08f0*/  IMAD.WIDE R6, R13, 0x4, R6 ;  /* 0x000000040d067825 */ /* 0x001fca00078e0206 */
[----:B------:R-:W3:Y:S01]  /*0900*/  LDG.E R12, desc[UR4][R6.64] ;  /* 0x00000004060c7981 */ /* 0x000ee2000c1e1900 */
[----:B-1----:R-:W-:-:S05]  /*0910*/  IMAD.WIDE R8, R13, 0x4, R8 ;  /* 0x000000040d087825 */ /* 0x002fca00078e0208 */
[----:B------:R-:W3:Y:S01]  /*0920*/  LDG.E R15, desc[UR4][R8.64] ;  /* 0x00000004080f7981 */ /* 0x000ee2000c1e1900 */
[----:B--2---:R-:W-:Y:S01]  /*0930*/  IMAD.WIDE R10, R13, 0x4, R10 ;  /* 0x000000040d0a7825 */ /* 0x004fe200078e020a */
[----:B---3--:R-:W-:-:S03]  /*0940*/  IADD3 R21, PT, PT, R12, R15, RZ ;  /* 0x0000000f0c157210 */ /* 0x008fc60007ffe0ff */
[----:B------:R-:W-:-:S04]  /*0950*/  IMAD.WIDE R12, R3, 0x4, R6 ;  /* 0x00000004030c7825 */ /* 0x000fc800078e0206 */
[C---:B------:R-:W-:Y:S01]  /*0960*/  IMAD.WIDE R14, R3.reuse, 0x4, R8 ;  /* 0x00000004030e7825 */ /* 0x040fe200078e0208 */
        /* <DEDUP_REMOVED lines=11> */
[----:B0-----:R-:W-:-:S04]  /*0a20*/  IMAD.WIDE R10, R3, 0x4, R6 ;  /* 0x00000004030a7825 */ /* 0x001fc800078e0206 */
[----:B------:R-:W-:Y:S01]  /*0a30*/  IMAD.WIDE R12, R3, 0x4, R8 ;  /* 0x00000004030c7825 */ /* 0x000fe200078e0208 */
        /* <DEDUP_REMOVED lines=10> */
[----:B-1----:R-:W3:Y:S01]  /*0ae0*/  LDG.E R23, desc[UR4][R8.64] ;  /* 0x0000000408177981 */ /* 0x002ee2000c1e1900 */
        /* <DEDUP_REMOVED lines=19> */
[----:B------:R-:W0:Y:S04]  /*0c20*/  LDG.E R10, desc[UR4][R10.64] ;  /* 0x000000040a0a7981 */ /* 0x000e28000c1e1900 */
[----:B------:R-:W0:Y:S01]  /*0c30*/  LDG.E R13, desc[UR4][R12.64] ;  /* 0x000000040c0d7981 */ /* 0x000e22000c1e1900 */
[----:B-1----:R-:W-:Y:S01]  /*0c40*/  IMAD.WIDE R16, R3, 0x4, R14 ;  /* 0x0000000403107825 */ /* 0x002fe200078e020e */
[----:B------:R-:W-:-:S02]  /*0c50*/  IADD3 R4, PT, PT, R4, 0x8, RZ ;  /* 0x0000000804047810 */ /* 0x000fc40007ffe0ff */
[----:B0-----:R-:W-:-:S05]  /*0c60*/  IADD3 R19, PT, PT, R10, R13, RZ ;  /* 0x0000000d0a137210 */ /* 0x001fca0007ffe0ff */
[----:B------:R2:W-:Y:S02]  /*0c70*/  STG.E desc[UR4][R16.64], R19 ;  /* 0x0000001310007986 */ /* 0x0005e4000c101904 */
.L_x_3:
[----:B------:R-:W-:Y:S05]  /*0c80*/  @!P1 EXIT ;  /* 0x000000000000994d */ /* 0x000fea0003800000 */
[----:B------:R-:W-:Y:S02]  /*0c90*/  ISETP.GE.U32.AND P0, PT, R5, 0x4, PT ;  /* 0x000000040500780c */ /* 0x000fe40003f06070 */
[----:B------:R-:W-:-:S04]  /*0ca0*/  LOP3.LUT R2, R2, 0x3, RZ, 0xc0, !PT ;  /* 0x0000000302027812 */ /* 0x000fc800078ec0ff */
[----:B------:R-:W-:-:S07]  /*0cb0*/  ISETP.NE.AND P1, PT, R2, RZ, PT ;  /* 0x000000ff0200720c */ /* 0x000fce0003f25270 */
[----:B------:R-:W-:Y:S06]  /*0cc0*/  @!P0 BRA `(.L_x_4) ;  /* 0x0000000000848947 */ /* 0x000fec0003800000 */
[----:B------:R-:W0:Y:S01]  /*0cd0*/  LDC.64 R6, c[0x0][0x380] ;  /* 0x0000e000ff067b82 */ /* 0x000e220000000a00 */
[----:B------:R-:W-:-:S07]  /*0ce0*/  IMAD R13, R4, R3, R0 ;  /* 0x00000003040d7224 */ /* 0x000fce00078e0200 */
[----:B------:R-:W1:Y:S08]  /*0cf0*/  LDC.64 R8, c[0x0][0x388] ;  /* 0x0000e200ff087b82 */ /* 0x000e700000000a00 */
[----:B------:R-:W4:Y:S01]  /*0d00*/  LDC.64 R10, c[0x0][0x390] ;  /* 0x0000e400ff0a7b82 */ /* 0x000f220000000a00 */
[----:B0-----:R-:W-:-:S05]  /*0d10*/  IMAD.WIDE R6, R13, 0x4, R6 ;  /* 0x000000040d067825 */ /* 0x001fca00078e0206 */
[----:B------:R-:W5:Y:S01]  /*0d20*/  LDG.E R5, desc[UR4][R6.64] ;  /* 0x0000000406057981 */ /* 0x000f62000c1e1900 */
[----:B-1----:R-:W-:-:S05]  /*0d30*/  IMAD.WIDE R8, R13, 0x4, R8 ;  /* 0x000000040d087825 */ /* 0x002fca00078e0208 */
[----:B------:R-:W5:Y:S01]  /*0d40*/  LDG.E R12, desc[UR4][R8.64] ;  /* 0x00000004080c7981 */ /* 0x000f62000c1e1900 */
[----:B--2---:R-:W-:-:S04]  /*0d50*/  IMAD.WIDE R14, R3, 0x4, R8 ;  /* 0x00000004030e7825 */ /* 0x004fc800078e0208 */
[----:B----4-:R-:W-:Y:S01]  /*0d60*/  IMAD.WIDE R10, R13, 0x4, R10 ;  /* 0x000000040d0a7825 */ /* 0x010fe200078e020a */
[----:B-----5:R-:W-:-:S03]  /*0d70*/  IADD3 R5, PT, PT, R5, R12, RZ ;  /* 0x0000000c05057210 */ /* 0x020fc60007ffe0ff */
[C---:B------:R-:W-:Y:S02]  /*0d80*/  IMAD.WIDE R12, R3.reuse, 0x4, R6 ;  /* 0x00000004030c7825 */ /* 0x040fe400078e0206 */
[----:B------:R0:W-:Y:S04]  /*0d90*/  STG.E desc[UR4][R10.64], R5 ;  /* 0x000000050a007986 */ /* 0x0001e8000c101904 */
[----:B------:R-:W2:Y:S04]  /*0da0*/  LDG.E R18, desc[UR4][R12.64] ;  /* 0x000000040c127981 */ /* 0x000ea8000c1e1900 */
[----:B---3--:R-:W2:Y:S01]  /*0db0*/  LDG.E R19, desc[UR4][R14.64] ;  /* 0x000000040e137981 */ /* 0x008ea2000c1e1900 */
        /* <DEDUP_REMOVED lines=14> */
[----:B------:R-:W-:Y:S01]  /*0ea0*/  IMAD.WIDE R14, R3, 0x4, R18 ;  /* 0x00000004030e7825 */ /* 0x000fe200078e0212 */
[----:B------:R-:W-:-:S02]  /*0eb0*/  IADD3 R4, PT, PT, R4, 0x4, RZ ;  /* 0x0000000404047810 */ /* 0x000fc40007ffe0ff */
[----:B--2---:R-:W-:-:S05]  /*0ec0*/  IADD3 R5, PT, PT, R10, R13, RZ ;  /* 0x0000000d0a057210 */ /* 0x004fca0007ffe0ff */
[----:B------:R1:W-:Y:S02]  /*0ed0*/  STG.E desc[UR4][R14.64], R5 ;  /* 0x000000050e007986 */ /* 0x0003e4000c101904 */
.L_x_4:
[----:B------:R-:W-:Y:S05]  /*0ee0*/  @!P1 EXIT ;  /* 0x000000000000994d */ /* 0x000fea0003800000 */
[----:B------:R-:W0:Y:S01]  /*0ef0*/  LDC.64 R6, c[0x0][0x390] ;  /* 0x0000e400ff067b82 */ /* 0x000e220000000a00 */
[----:B-123--:R-:W-:Y:S01]  /*0f00*/  IMAD R17, R4, R3, R0 ;  /* 0x0000000304117224 */ /* 0x00efe200078e0200 */
[----:B------:R-:W-:-:S06]  /*0f10*/  IADD3 R2, PT, PT, -R2, RZ, RZ ;  /* 0x000000ff02027210 */ /* 0x000fcc0007ffe1ff */
[----:B------:R-:W1:Y:S08]  /*0f20*/  LDC.64 R8, c[0x0][0x380] ;  /* 0x0000e000ff087b82 */ /* 0x000e700000000a00 */
[----:B------:R-:W2:Y:S02]  /*0f30*/  LDC.64 R10, c[0x0][0x388] ;  /* 0x0000e200ff0a7b82 */ /* 0x000ea40000000a00 */
.L_x_5:
[----:B-1----:R-:W-:-:S04]  /*0f40*/  IMAD.WIDE R4, R17, 0x4, R8 ;  /* 0x0000000411047825 */ /* 0x002fc800078e0208 */
[C---:B--2---:R-:W-:Y:S02]  /*0f50*/  IMAD.WIDE R12, R17.reuse, 0x4, R10 ;  /* 0x00000004110c7825 */ /* 0x044fe400078e020a */
[----:B------:R-:W2:Y:S04]  /*0f60*/  LDG.E R4, desc[UR4][R4.64] ;  /* 0x0000000404047981 */ /* 0x000ea8000c1e1900 */
[----:B------:R-:W2:Y:S01]  /*0f70*/  LDG.E R13, desc[UR4][R12.64] ;  /* 0x000000040c0d7981 */ /* 0x000ea2000c1e1900 */
[----:B------:R-:W-:Y:S01]  /*0f80*/  IADD3 R2, PT, PT, R2, 0x1, RZ ;  /* 0x0000000102027810 */ /* 0x000fe20007ffe0ff */
[C---:B0--3--:R-:W-:Y:S01]  /*0f90*/  IMAD.WIDE R14, R17.reuse, 0x4, R6 ;  /* 0x00000004110e7825 */ /* 0x049fe200078e0206 */
[----:B------:R-:W-:Y:S02]  /*0fa0*/  IADD3 R17, PT, PT, R17, R3, RZ ;  /* 0x0000000311117210 */ /* 0x000fe40007ffe0ff */
[----:B------:R-:W-:-:S02]  /*0fb0*/  ISETP.NE.AND P0, PT, R2, RZ, PT ;  /* 0x000000ff0200720c */ /* 0x000fc40003f05270 */
[----:B--2---:R-:W-:-:S05]  /*0fc0*/  IADD3 R19, PT, PT, R4, R13, RZ ;  /* 0x0000000d04137210 */ /* 0x004fca0007ffe0ff */
[----:B------:R3:W-:Y:S06]  /*0fd0*/  STG.E desc[UR4][R14.64], R19 ;  /* 0x000000130e007986 */ /* 0x0007ec000c101904 */
[----:B------:R-:W-:Y:S05]  /*0fe0*/  @P0 BRA `(.L_x_5) ;  /* 0xfffffffc00d40947 */ /* 0x000fea000383ffff */
[----:B------:R-:W-:Y:S05]  /*0ff0*/  EXIT ;  /* 0x000000000000794d */ /* 0x000fea0003800000 */
.L_x_6:
        /* <DEDUP_REMOVED lines=16> */
.L_x_14:


//--------------------- .text._Z6rowAddPiS_S_ii   --------------------------
	.section	.text._Z6rowAddPiS_S_ii,"ax",@progbits
	.align	128
        .global         _Z6rowAddPiS_S_ii
        .type           _Z6rowAddPiS_S_ii,@function
        .size           _Z6rowAddPiS_S_ii,(.L_x_15 - _Z6rowAddPiS_S_ii)
        .other          _Z6rowAddPiS_S_ii,@"STO_CUDA_ENTRY STV_DEFAULT"
_Z6rowAddPiS_S_ii:
.text._Z6rowAddPiS_S_ii:
        /* <DEDUP_REMOVED lines=9> */
[----:B------:R-:W-:Y:S02]  /*0090*/  IMAD R0, R0, R5, RZ ;  /* 0x0000000500007224 */ /* 0x000fe400078e02ff */
[----:B------:R-:W-:Y:S01]  /*00a0*/  IMAD.MOV.U32 R3, RZ, RZ, RZ ;  /* 0x000000ffff037224 */ /* 0x000fe200078e00ff */
[----:B------:R-:W-:-:S07]  /*00b0*/  ISETP.NE.AND P0, PT, R12, RZ, PT ;  /* 0x000000ff0c00720c */ /* 0x000fce0003f05270 */
[----:B------:R-:W-:Y:S06]  /*00c0*/  @!P1 BRA `(.L_x_7) ;  /* 0x0000000400689947 */ /* 0x000fec0003800000 */
[----:B------:R-:W1:Y:S01]  /*00d0*/  LDCU.128 UR8, c[0x0][0x380] ;  /* 0x00007000ff0877ac */ /* 0x000e620008000c00 */
[----:B------:R-:W-:Y:S01]  /*00e0*/  IMAD.MOV.U32 R6, RZ, RZ, 0x20 ;  /* 0x00000020ff067424 */ /* 0x000fe200078e00ff */
[----:B------:R-:W-:Y:S01]  /*00f0*/  LOP3.LUT R3, R5, 0x7ffffff0, RZ, 0xc0, !PT ;  /* 0x7ffffff005037812 */ /* 0x000fe200078ec0ff */
[----:B------:R-:W-:Y:S01]  /*0100*/  IMAD.MOV.U32 R7, RZ, RZ, 0x0 ;  /* 0x00000000ff077424 */ /* 0x000fe200078e00ff */
[----:B------:R-:W2:Y:S02]  /*0110*/  LDCU.64 UR6, c[0x0][0x390] ;  /* 0x00007200ff0677ac */ /* 0x000ea40008000a00 */
[----:B------:R-:W-:Y:S01]  /*0120*/  IADD3 R2, PT, PT, -R3, RZ, RZ ;  /* 0x000000ff03027210 */ /* 0x000fe20007ffe1ff */
[----:B------:R-:W-:-:S03]  /*0130*/  IMAD.WIDE.U32 R6, R0, 0x4, R6 ;  /* 0x0000000400067825 */ /* 0x000fc600078e0006 */
[C---:B-1----:R-:W-:Y:S02]  /*0140*/  IADD3 R4, P2, PT, R6.reuse, UR10, RZ ;  /* 0x0000000a06047c10 */ /* 0x042fe4000ff5e0ff */
[C---:B------:R-:W-:Y:S02]  /*0150*/  IADD3 R8, P3, PT, R6.reuse, UR8, RZ ;  /* 0x0000000806087c10 */ /* 0x040fe4000ff7e0ff */
[----:B--2---:R-:W-:Y:S02]  /*0160*/  IADD3 R14, P1, PT, R6, UR6, RZ ;  /* 0x00000006060e7c10 */ /* 0x004fe4000ff3e0ff */
[C---:B------:R-:W-:Y:S02]  /*0170*/  IADD3.X R13, PT, PT, R7.reuse, UR11, RZ, P2, !PT ;  /* 0x0000000b070d7c10 */ /* 0x040fe400097fe4ff */
[C---:B------:R-:W-:Y:S02]  /*0180*/  IADD3.X R15, PT, PT, R7.reuse, UR7, RZ, P1, !PT ;  /* 0x00000007070f7c10 */ /* 0x040fe40008ffe4ff */
[----:B------:R-:W-:-:S07]  /*0190*/  IADD3.X R9, PT, PT, R7, UR9, RZ, P3, !PT ;  /* 0x0000000907097c10 */ /* 0x000fce0009ffe4ff */
.L_x_8:
[----:B------:R-:W-:Y:S02]  /*01a0*/  IMAD.MOV.U32 R6, RZ, RZ, R4 ;  /* 0x000000ffff067224 */ /* 0x000fe400078e0004 */
[----:B------:R-:W-:Y:S01]  /*01b0*/  IMAD.MOV.U32 R7, RZ, RZ, R13 ;  /* 0x000000ffff077224 */ /* 0x000fe200078e000d */
[----:B0-----:R-:W2:Y:S04]  /*01c0*/  LDG.E R4, desc[UR4][R8.64+-0x20] ;  /* 0xffffe00408047981 */ /* 0x001ea8000c1e1900 */
[----:B-1----:R-:W2:Y:S01]  /*01d0*/  LDG.E R11, desc[UR4][R6.64+-0x20] ;  /* 0xffffe004060b7981 */ /* 0x002ea2000c1e1900 */
[----:B------:R-:W-:Y:S01]  /*01e0*/  MOV R10, R14 ;  /* 0x0000000e000a7202 */ /* 0x000fe20000000f00 */
[----:B--2---:R-:W-:Y:S02]  /*01f0*/  IMAD.IADD R13, R4, 0x1, R11 ;  /* 0x00000001040d7824 */ /* 0x004fe400078e020b */
[----:B------:R-:W-:-:S05]  /*0200*/  IMAD.MOV.U32 R11, RZ, RZ, R15 ;  /* 0x000000ffff0b7224 */ /* 0x000fca00078e000f */
[----:B------:R0:W-:Y:S04]  /*0210*/  STG.E desc[UR4][R10.64+-0x20], R13 ;  /* 0xffffe00d0a007986 */ /* 0x0001e8000c101904 */
[----:B------:R-:W2:Y:S04]  /*0220*/  LDG.E R4, desc[UR4][R8.64+-0x1c] ;  /* 0xffffe40408047981 */ /* 0x000ea8000c1e1900 */
[----:B------:R-:W2:Y:S02]  /*0230*/  LDG.E R15, desc[UR4][R6.64+-0x1c] ;  /* 0xffffe404060f7981 */ /* 0x000ea4000c1e1900 */
[----:B--2---:R-:W-:-:S05]  /*0240*/  IMAD.IADD R15, R4, 0x1, R15 ;  /* 0x00000001040f7824 */ /* 0x004fca00078e020f */
[----:B------:R1:W-:Y:S04]  /*0250*/  STG.E desc[UR4][R10.64+-0x1c], R15 ;  /* 0xffffe40f0a007986 */ /* 0x0003e8000c101904 */
[----:B------:R-:W2:Y:S04]  /*0260*/  LDG.E R4, desc[UR4][R8.64+-0x18] ;  /* 0xffffe80408047981 */ /* 0x000ea8000c1e1900 */
[----:B------:R-:W2:Y:S02]  /*0270*/  LDG.E R17, desc[UR4][R6.64+-0x18] ;  /* 0xffffe80406117981 */ /* 0x000ea4000c1e1900 */
[----:B--2---:R-:W-:-:S05]  /*0280*/  IMAD.IADD R17, R4, 0x1, R17 ;  /* 0x0000000104117824 */ /* 0x004fca00078e0211 */
[----:B------:R2:W-:Y:S04]  /*0290*/  STG.E desc[UR4][R10.64+-0x18], R17 ;  /* 0xffffe8110a007986 */ /* 0x0005e8000c101904 */
[----:B------:R-:W3:Y:S04]  /*02a0*/  LDG.E R4, desc[UR4][R8.64+-0x14] ;  /* 0xffffec0408047981 */ /* 0x000ee8000c1e1900 */
[----:B------:R-:W3:Y:S02]  /*02b0*/  LDG.E R19, desc[UR4][R6.64+-0x14] ;  /* 0xffffec0406137981 */ /* 0x000ee4000c1e1900 */
[----:B---3--:R-:W-:-:S05]  /*02c0*/  IADD3 R19, PT, PT, R4, R19, RZ ;  /* 0x0000001304137210 */ /* 0x008fca0007ffe0ff */
[----:B------:R3:W-:Y:S04]  /*02d0*/  STG.E desc[UR4][R10.64+-0x14], R19 ;  /* 0xffffec130a007986 */ /* 0x0007e8000c101904 */
[----:B------:R-:W4:Y:S04]  /*02e0*/  LDG.E R4, desc[UR4][R8.64+-0x10] ;  /* 0xfffff00408047981 */ /* 0x000f28000c1e1900 */
[----:B0-----:R-:W4:Y:S02]  /*02f0*/  LDG.E R13, desc[UR4][R6.64+-0x10] ;  /* 0xfffff004060d7981 */ /* 0x001f24000c1e1900 */
[----:B----4-:R-:W-:-:S05]  /*0300*/  IMAD.IADD R13, R4, 0x1, R13 ;  /* 0x00000001040d7824 */ /* 0x010fca00078e020d */
[----:B------:R0:W-:Y:S04]  /*0310*/  STG.E desc[UR4][R10.64+-0x10], R13 ;  /* 0xfffff00d0a007986 */ /* 0x0001e8000c101904 */
[----:B------:R-:W4:Y:S04]  /*0320*/  LDG.E R4, desc[UR4][R8.64+-0xc] ;  /* 0xfffff40408047981 */ /* 0x000f28000c1e1900 */
[----:B-1----:R-:W4:Y:S02]  /*0330*/  LDG.E R15, desc[UR4][R6.64+-0xc] ;  /* 0xfffff404060f7981 */ /* 0x002f24000c1e1900 */
[----:B----4-:R-:W-:-:S05]  /*0340*/  IMAD.IADD R15, R4, 0x1, R15 ;  /* 0x00000001040f7824 */ /* 0x010fca00078e020f */
[----:B------:R1:W-:Y:S04]  /*0350*/  STG.E desc[UR4][R10.64+-0xc], R15 ;  /* 0xfffff40f0a007986 */ /* 0x0003e8000c101904 */
[----:B------:R-:W4:Y:S04]  /*0360*/  LDG.E R4, desc[UR4][R8.64+-0x8] ;  /* 0xfffff80408047981 */ /* 0x000f28000c1e1900 */
[----:B--2---:R-:W4:Y:S02]  /*0370*/  LDG.E R17, desc[UR4][R6.64+-0x8] ;  /* 0xfffff80406117981 */ /* 0x004f24000c1e1900 */
[----:B----4-:R-:W-:-:S05]  /*0380*/  IMAD.IADD R17, R4, 0x1, R17 ;  /* 0x0000000104117824 */ /* 0x010fca00078e0211 */
[----:B------:R2:W-:Y:S04]  /*0390*/  STG.E desc[UR4][R10.64+-0x8], R17 ;  /* 0xfffff8110a007986 */ /* 0x0005e8000c101904 */
[----:B------:R-:W4:Y:S04]  /*03a0*/  LDG.E R4, desc[UR4][R8.64+-0x4] ;  /* 0xfffffc0408047981 */ /* 0x000f28000c1e1900 */
[----:B---3--:R-:W4:Y:S02]  /*03b0*/  LDG.E R19, desc[UR4][R6.64+-0x4] ;  /* 0xfffffc0406137981 */ /* 0x008f24000c1e1900 */
[----:B----4-:R-:W-:-:S05]  /*03c0*/  IADD3 R19, PT, PT, R4, R19, RZ ;  /* 0x0000001304137210 */ /* 0x010fca0007ffe0ff */
        /* <DEDUP_REMOVED lines=20> */
[----:B------:R-:W-:Y:S04]  /*0510*/  STG.E desc[UR4][R10.64+0x10], R13 ;  /* 0x0000100d0a007986 */ /* 0x000fe8000c101904 */
[----:B------:R-:W4:Y:S04]  /*0520*/  LDG.E R4, desc[UR4][R8.64+0x14] ;  /* 0x0000140408047981 */ /* 0x000f28000c1e1900 */
[----:B-1----:R-:W4:Y:S02]  /*0530*/  LDG.E R15, desc[UR4][R6.64+0x14] ;  /* 0x00001404060f7981 */ /* 0x002f24000c1e1900 */
[----:B----4-:R-:W-:-:S05]  /*0540*/  IMAD.IADD R15, R4, 0x1, R15 ;  /* 0x00000001040f7824 */ /* 0x010fca00078e020f */
[----:B------:R0:W-:Y:S04]  /*0550*/  STG.E desc[UR4][R10.64+0x14], R15 ;  /* 0x0000140f0a007986 */ /* 0x0001e8000c101904 */
[----:B------:R-:W4:Y:S04]  /*0560*/  LDG.E R4, desc[UR4][R8.64+0x18] ;  /* 0x0000180408047981 */ /* 0x000f28000c1e1900 */
[----:B--2---:R-:W4:Y:S01]  /*0570*/  LDG.E R17, desc[UR4][R6.64+0x18] ;  /* 0x0000180406117981 */ /* 0x004f22000c1e1900 */
[----:B------:R-:W-:Y:S02]  /*0580*/  VIADD R2, R2, 0x10 ;  /* 0x0000001002027836 */ /* 0x000fe40000000000 */
[----:B----4-:R-:W-:-:S05]  /*0590*/  IMAD.IADD R17, R4, 0x1, R17 ;  /* 0x0000000104117824 */ /* 0x010fca00078e0211 */
[----:B------:R1:W-:Y:S04]  /*05a0*/  STG.E desc[UR4][R10.64+0x18], R17 ;  /* 0x000018110a007986 */ /* 0x0003e8000c101904 */
[----:B------:R2:W4:Y:S04]  /*05b0*/  LDG.E R4, desc[UR4][R8.64+0x1c] ;  /* 0x00001c0408047981 */ /* 0x000528000c1e1900 */
[----:B---3--:R-:W4:Y:S01]  /*05c0*/  LDG.E R19, desc[UR4][R6.64+0x1c] ;  /* 0x00001c0406137981 */ /* 0x008f22000c1e1900 */
[----:B------:R-:W-:Y:S02]  /*05d0*/  ISETP.NE.AND P1, PT, R2, RZ, PT ;  /* 0x000000ff0200720c */ /* 0x000fe40003f25270 */
[----:B------:R-:W-:-:S02]  /*05e0*/  IADD3 R14, P2, PT, R10, 0x40, RZ ;  /* 0x000000400a0e7810 */ /* 0x000fc40007f5e0ff */
[----:B--2---:R-:W-:-:S03]  /*05f0*/  IADD3 R8, P4, PT, R8, 0x40, RZ ;  /* 0x0000004008087810 */ /* 0x004fc60007f9e0ff */
[----:B0-----:R-:W-:Y:S01]  /*0600*/  IMAD.X R15, RZ, RZ, R11, P2 ;  /* 0x000000ffff0f7224 */ /* 0x001fe200010e060b */
[----:B------:R-:W-:Y:S02]  /*0610*/  IADD3.X R9, PT, PT, RZ, R9, RZ, P4, !PT ;  /* 0x00000009ff097210 */ /* 0x000fe400027fe4ff */
[----:B----4-:R-:W-:Y:S02]  /*0620*/  IADD3 R19, PT, PT, R4, R19, RZ ;  /* 0x0000001304137210 */ /* 0x010fe40007ffe0ff */
[----:B------:R-:W-:-:S03]  /*0630*/  IADD3 R4, P3, PT, R6, 0x40, RZ ;  /* 0x0000004006047810 */ /* 0x000fc60007f7e0ff */
[----:B------:R1:W-:Y:S02]  /*0640*/  STG.E desc[UR4][R10.64+0x1c], R19 ;  /* 0x00001c130a007986 */ /* 0x0003e4000c101904 */
[----:B------:R-:W-:Y:S01]  /*0650*/  IMAD.X R13, RZ, RZ, R7, P3 ;  /* 0x000000ffff0d7224 */ /* 0x000fe200018e0607 */
[----:B------:R-:W-:Y:S07]  /*0660*/  @P1 BRA `(.L_x_8) ;  /* 0xfffffff800cc1947 */ /* 0x000fee000383ffff */
.L_x_7:
[----:B0-----:R-:W-:Y:S05]  /*0670*/  @!P0 EXIT ;  /* 0x000000000000894d */ /* 0x001fea0003800000 */
[----:B------:R-:W-:Y:S02]  /*0680*/  ISETP.GE.U32.AND P1, PT, R12, 0x8, PT ;  /* 0x000000080c00780c */ /* 0x000fe40003f26070 */
[----:B------:R-:W-:-:S04]  /*0690*/  LOP3.LUT R4, R5, 0x7, RZ, 0xc0, !PT ;  /* 0x0000000705047812 */ /* 0x000fc800078ec0ff */
[----:B------:R-:W-:-:S07]  /*06a0*/  ISETP.NE.AND P0, PT, R4, RZ, PT ;  /* 0x000000ff0400720c */ /* 0x000fce0003f05270 */
[----:B------:R-:W-:Y:S06]  /*06b0*/  @!P1 BRA `(.L_x_9) ;  /* 0x0000000000d09947 */ /* 0x000fec0003800000 */
[----:B------:R-:W0:Y:S01]  /*06c0*/  LDC.64 R12, c[0x0][0x380] ;  /* 0x0000e000ff0c7b82 */ /* 0x000e220000000a00 */
[C---:B------:R-:W-:Y:S01]  /*06d0*/  IMAD.IADD R7, R0.reuse, 0x1, R3 ;  /* 0x0000000100077824 */ /* 0x040fe200078e0203 */
[----:B------:R-:W2:Y:S06]  /*06e0*/  LDCU.128 UR8, c[0x0][0x380] ;  /* 0x00007000ff0877ac */ /* 0x000eac0008000c00 */
[----:B------:R-:W3:Y:S08]  /*06f0*/  LDC.64 R14, c[0x0][0x388] ;  /* 0x0000e200ff0e7b82 */ /* 0x000ef00000000a00 */
[----:B-1----:R-:W1:Y:S01]  /*0700*/  LDC.64 R10, c[0x0][0x390] ;  /* 0x0000e400ff0a7b82 */ /* 0x002e620000000a00 */
[----:B------:R-:W-:Y:S01]  /*0710*/  IADD3 R18, P1, PT, R0, R3, RZ ;  /* 0x0000000300127210 */ /* 0x000fe20007f3e0ff */
[----:B------:R-:W4:Y:S01]  /*0720*/  LDCU.64 UR6, c[0x0][0x390] ;  /* 0x00007200ff0677ac */ /* 0x000f220008000a00 */
[----:B0-----:R-:W-:-:S06]  /*0730*/  IMAD.WIDE.U32 R12, R7, 0x4, R12 ;  /* 0x00000004070c7825 */ /* 0x001fcc00078e000c */
[----:B------:R-:W5:Y:S01]  /*0740*/  LDG.E R12, desc[UR4][R12.64] ;  /* 0x000000040c0c7981 */ /* 0x000f62000c1e1900 */
[----:B---3--:R-:W-:-:S06]  /*0750*/  IMAD.WIDE.U32 R14, R7, 0x4, R14 ;  /* 0x00000004070e7825 */ /* 0x008fcc00078e000e */
[----:B------:R-:W5:Y:S01]  /*0760*/  LDG.E R15, desc[UR4][R14.64] ;  /* 0x000000040e0f7981 */ /* 0x000f62000c1e1900 */
[----:B------:R-:W-:Y:S02]  /*0770*/  IMAD.X R9, RZ, RZ, RZ, P1 ;  /* 0x000000ffff097224 */ /* 0x000fe400008e06ff */
[----:B------:R-:W-:-:S03]  /*0780*/  IMAD.SHL.U32 R16, R18, 0x4, RZ ;  /* 0x0000000412107824 */ /* 0x000fc600078e00ff */
[----:B------:R-:W-:Y:S02]  /*0790*/  SHF.L.U64.HI R18, R18, 0x2, R9 ;  /* 0x0000000212127819 */ /* 0x000fe40000010209 */
[C---:B--2---:R-:W-:Y:S02]  /*07a0*/  IADD3 R8, P1, PT, R16.reuse, UR8, RZ ;  /* 0x0000000810087c10 */ /* 0x044fe4000ff3e0ff */
[----:B------:R-:W-:Y:S02]  /*07b0*/  IADD3 R6, P2, PT, R16, UR10, RZ ;  /* 0x0000000a10067c10 */ /* 0x000fe4000ff5e0ff */
[----:B------:R-:W-:Y:S02]  /*07c0*/  IADD3.X R9, PT, PT, R18, UR9, RZ, P1, !PT ;  /* 0x0000000912097c10 */ /* 0x000fe40008ffe4ff */
[----:B-----5:R-:W-:Y:S01]  /*07d0*/  IADD3 R17, PT, PT, R12, R15, RZ ;  /* 0x0000000f0c117210 */ /* 0x020fe20007ffe0ff */
[----:B-1----:R-:W-:Y:S01]  /*07e0*/  IMAD.WIDE.U32 R12, R7, 0x4, R10 ;  /* 0x00000004070c7825 */ /* 0x002fe200078e000a */
[----:B------:R-:W-:-:S04]  /*07f0*/  IADD3.X R7, PT, PT, R18, UR11, RZ, P2, !PT ;  /* 0x0000000b12077c10 */ /* 0x000fc800097fe4ff */
[----:B------:R0:W-:Y:S04]  /*0800*/  STG.E desc[UR4][R12.64], R17 ;  /* 0x000000110c007986 */ /* 0x0001e8000c101904 */
[----:B------:R-:W2:Y:S04]  /*0810*/  LDG.E R2, desc[UR4][R8.64+0x4] ;  /* 0x0000040408027981 */ /* 0x000ea8000c1e1900 */
[----:B------:R-:W2:Y:S01]  /*0820*/  LDG.E R15, desc[UR4][R6.64+0x4] ;  /* 0x00000404060f7981 */ /* 0x000ea2000c1e1900 */
[----:B----4-:R-:W-:-:S04]  /*0830*/  IADD3 R10, P1, PT, R16, UR6, RZ ;  /* 0x00000006100a7c10 */ /* 0x010fc8000ff3e0ff */
[----:B------:R-:W-:Y:S01]  /*0840*/  IADD3.X R11, PT, PT, R18, UR7, RZ, P1, !PT ;  /* 0x00000007120b7c10 */ /* 0x000fe20008ffe4ff */
[----:B--2---:R-:W-:-:S05]  /*0850*/  IMAD.IADD R15, R2, 0x1, R15 ;  /* 0x00000001020f7824 */ /* 0x004fca00078e020f */
[----:B------:R1:W-:Y:S04]  /*0860*/  STG.E desc[UR4][R10.64+0x4], R15 ;  /* 0x0000040f0a007986 */ /* 0x0003e8000c101904 */
[----:B------:R-:W2:Y:S04]  /*0870*/  LDG.E R2, desc[UR4][R8.64+0x8] ;  /* 0x0000080408027981 */ /* 0x000ea8000c1e1900 */
[----:B------:R-:W2:Y:S02]  /*0880*/  LDG.E R19, desc[UR4][R6.64+0x8] ;  /* 0x0000080406137981 */ /* 0x000ea4000c1e1900 */
[----:B--2---:R-:W-:-:S05]  /*0890*/  IMAD.IADD R19, R2, 0x1, R19 ;  /* 0x0000000102137824 */ /* 0x004fca00078e0213 */
[----:B------:R2:W-:Y:S04]  /*08a0*/  STG.E desc[UR4][R10.64+0x8], R19 ;  /* 0x000008130a007986 */ /* 0x0005e8000c101904 */
[----:B------:R-:W3:Y:S04]  /*08b0*/  LDG.E R2, desc[UR4][R8.64+0xc] ;  /* 0x00000c0408027981 */ /* 0x000ee8000c1e1900 */
[----:B0-----:R-:W3:Y:S02]  /*08c0*/  LDG.E R13, desc[UR4][R6.64+0xc] ;  /* 0x00000c04060d7981 */ /* 0x001ee4000c1e1900 */
[----:B---3--:R-:W-:-:S05]  /*08d0*/  IMAD.IADD R13, R2, 0x1, R13 ;  /* 0x00000001020d7824 */ /* 0x008fca00078e020d */
[----:B------:R0:W-:Y:S04]  /*08e0*/  STG.E desc[UR4][R10.64+0xc], R13 ;  /* 0x00000c0d0a007986 */ /* 0x0001e8000c101904 */
[----:B------:R-:W3:Y:S04]  /*08f0*/  LDG.E R2, desc[UR4][R8.64+0x10] ;  /* 0x0000100408027981 */ /* 0x000ee8000c1e1900 */
[----:B------:R-:W3:Y:S02]  /*0900*/  LDG.E R17, desc[UR4][R6.64+0x10] ;  /* 0x0000100406117981 */ /* 0x000ee4000c1e1900 */
[----:B---3--:R-:W-:-:S05]  /*0910*/  IADD3 R17, PT, PT, R2, R17, RZ ;  /* 0x0000001102117210 */ /* 0x008fca0007ffe0ff */
        /* <DEDUP_REMOVED lines=9> */
[----:B------:R-:W2:Y:S04]  /*09b0*/  LDG.E R2, desc[UR4][R8.64+0x1c] ;  /* 0x00001c0408027981 */ /* 0x000ea8000c1e1900 */
[----:B0-----:R-:W2:Y:S01]  /*09c0*/  LDG.E R13, desc[UR4][R6.64+0x1c] ;  /* 0x00001c04060d7981 */ /* 0x001ea2000c1e1900 */
[----:B------:R-:W-:Y:S01]  /*09d0*/  VIADD R3, R3, 0x8 ;  /* 0x0000000803037836 */ /* 0x000fe20000000000 */
[----:B--2---:R-:W-:-:S05]  /*09e0*/  IADD3 R13, PT, PT, R2, R13, RZ ;  /* 0x0000000d020d7210 */ /* 0x004fca0007ffe0ff */
[----:B------:R3:W-:Y:S02]  /*09f0*/  STG.E desc[UR4][R10.64+0x1c], R13 ;  /* 0x00001c0d0a007986 */ /* 0x0007e4000c101904 */
.L_x_9:
[----:B------:R-:W-:Y:S05]  /*0a00*/  @!P0 EXIT ;  /* 0x000000000000894d */ /* 0x000fea0003800000 */
[----:B------:R-:W-:Y:S02]  /*0a10*/  ISETP.GE.U32.AND P1, PT, R4, 0x4, PT ;  /* 0x000000040400780c */ /* 0x000fe40003f26070 */
[----:B------:R-:W-:-:S04]  /*0a20*/  LOP3.LUT R5, R5, 0x3, RZ, 0xc0, !PT ;  /* 0x0000000305057812 */ /* 0x000fc800078ec0ff */
[----:B------:R-:W-:-:S07]  /*0a30*/  ISETP.NE.AND P0, PT, R5, RZ, PT ;  /* 0x000000ff0500720c */ /* 0x000fce0003f05270 */
[----:B------:R-:W-:Y:S06]  /*0a40*/  @!P1 BRA `(.L_x_10) ;  /* 0x0000000000909947 */ /* 0x000fec0003800000 */
[----:B------:R-:W0:Y:S01]  /*0a50*/  LDC.64 R6, c[0x0][0x380] ;  /* 0x0000e000ff067b82 */ /* 0x000e220000000a00 */
[C---:B-1-3--:R-:W-:Y:S01]  /*0a60*/  IMAD.IADD R19, R0.reuse, 0x1, R3 ;  /* 0x0000000100137824 */ /* 0x04afe200078e0203 */
[----:B------:R-:W1:Y:S06]  /*0a70*/  LDCU.128 UR8, c[0x0][0x380] ;  /* 0x00007000ff0877ac */ /* 0x000e6c0008000c00 */
[----:B------:R-:W2:Y:S08]  /*0a80*/  LDC.64 R8, c[0x0][0x388] ;  /* 0x0000e200ff087b82 */ /* 0x000eb00000000a00 */
[----:B------:R-:W3:Y:S01]  /*0a90*/  LDC.64 R14, c[0x0][0x390] ;  /* 0x0000e400ff0e7b82 */ /* 0x000ee20000000a00 */
[----:B------:R-:W-:Y:S01]  /*0aa0*/  IADD3 R2, P1, PT, R0, R3, RZ ;  /* 0x0000000300027210 */ /* 0x000fe20007f3e0ff */
[----:B------:R-:W4:Y:S01]  /*0ab0*/  LDCU.64 UR6, c[0x0][0x390] ;  /* 0x00007200ff0677ac */ /* 0x000f220008000a00 */
[----:B0-----:R-:W-:-:S06]  /*0ac0*/  IMAD.WIDE.U32 R10, R19, 0x4, R6 ;  /* 0x00000004130a7825 */ /* 0x001fcc00078e0006 */
[----:B------:R-:W5:Y:S01]  /*0ad0*/  LDG.E R10, desc[UR4][R10.64] ;  /* 0x000000040a0a7981 */ /* 0x000f62000c1e1900 */
[----:B--2---:R-:W-:-:S06]  /*0ae0*/  IMAD.WIDE.U32 R12, R19, 0x4, R8 ;  /* 0x00000004130c7825 */ /* 0x004fcc00078e0008 */
[----:B------:R-:W5:Y:S01]  /*0af0*/  LDG.E R13, desc[UR4][R12.64] ;  /* 0x000000040c0d7981 */ /* 0x000f62000c1e1900 */
[----:B------:R-:W-:Y:S01]  /*0b00*/  IMAD.SHL.U32 R16, R2, 0x4, RZ ;  /* 0x0000000402107824 */ /* 0x000fe200078e00ff */
[----:B------:R-:W-:Y:S01]  /*0b10*/  IADD3.X R7, PT, PT, RZ, RZ, RZ, P1, !PT ;  /* 0x000000ffff077210 */ /* 0x000fe20000ffe4ff */
[----:B---3--:R-:W-:-:S03]  /*0b20*/  IMAD.WIDE.U32 R14, R19, 0x4, R14 ;  /* 0x00000004130e7825 */ /* 0x008fc600078e000e */
[----:B------:R-:W-:Y:S02]  /*0b30*/  SHF.L.U64.HI R4, R2, 0x2, R7 ;  /* 0x0000000202047819 */ /* 0x000fe40000010207 */
[C---:B-1----:R-:W-:Y:S02]  /*0b40*/  IADD3 R8, P1, PT, R16.reuse, UR8, RZ ;  /* 0x0000000810087c10 */ /* 0x042fe4000ff3e0ff */
[----:B------:R-:W-:Y:S02]  /*0b50*/  IADD3 R6, P2, PT, R16, UR10, RZ ;  /* 0x0000000a10067c10 */ /* 0x000fe4000ff5e0ff */
[C---:B------:R-:W-:Y:S02]  /*0b60*/  IADD3.X R9, PT, PT, R4.reuse, UR9, RZ, P1, !PT ;  /* 0x0000000904097c10 */ /* 0x040fe40008ffe4ff */
[----:B------:R-:W-:Y:S01]  /*0b70*/  IADD3.X R7, PT, PT, R4, UR11, RZ, P2, !PT ;  /* 0x0000000b04077c10 */ /* 0x000fe200097fe4ff */
[----:B-----5:R-:W-:-:S05]  /*0b80*/  IMAD.IADD R17, R10, 0x1, R13 ;  /* 0x000000010a117824 */ /* 0x020fca00078e020d */
[----:B------:R0:W-:Y:S04]  /*0b90*/  STG.E desc[UR4][R14.64], R17 ;  /* 0x000000110e007986 */ /* 0x0001e8000c101904 */
[----:B------:R-:W2:Y:S04]  /*0ba0*/  LDG.E R2, desc[UR4][R8.64+0x4] ;  /* 0x0000040408027981 */ /* 0x000ea8000c1e1900 */
[----:B------:R-:W2:Y:S01]  /*0bb0*/  LDG.E R13, desc[UR4][R6.64+0x4] ;  /* 0x00000404060d7981 */ /* 0x000ea2000c1e1900 */
[----:B----4-:R-:W-:-:S04]  /*0bc0*/  IADD3 R10, P1, PT, R16, UR6, RZ ;  /* 0x00000006100a7c10 */ /* 0x010fc8000ff3e0ff */
[----:B------:R-:W-:Y:S02]  /*0bd0*/  IADD3.X R11, PT, PT, R4, UR7, RZ, P1, !PT ;  /* 0x00000007040b7c10 */ /* 0x000fe40008ffe4ff */
[----:B--2---:R-:W-:-:S05]  /*0be0*/  IADD3 R13, PT, PT, R2, R13, RZ ;  /* 0x0000000d020d7210 */ /* 0x004fca0007ffe0ff */
[----:B------:R2:W-:Y:S04]  /*0bf0*/  STG.E desc[UR4][R10.64+0x4], R13 ;  /* 0x0000040d0a007986 */ /* 0x0005e8000c101904 */
[----:B------:R-:W3:Y:S04]  /*0c00*/  LDG.E R2, desc[UR4][R8.64+0x8] ;  /* 0x0000080408027981 */ /* 0x000ee8000c1e1900 */
[----:B------:R-:W3:Y:S02]  /*0c10*/  LDG.E R19, desc[UR4][R6.64+0x8] ;  /* 0x0000080406137981 */ /* 0x000ee4000c1e1900 */
[----:B---3--:R-:W-:-:S05]  /*0c20*/  IMAD.IADD R19, R2, 0x1, R19 ;  /* 0x0000000102137824 */ /* 0x008fca00078e0213 */
[----:B------:R2:W-:Y:S04]  /*0c30*/  STG.E desc[UR4][R10.64+0x8], R19 ;  /* 0x000008130a007986 */ /* 0x0005e8000c101904 */
[----:B------:R-:W3:Y:S04]  /*0c40*/  LDG.E R2, desc[UR4][R8.64+0xc] ;  /* 0x00000c0408027981 */ /* 0x000ee8000c1e1900 */
[----:B0-----:R-:W3:Y:S01]  /*0c50*/  LDG.E R15, desc[UR4][R6.64+0xc] ;  /* 0x00000c04060f7981 */ /* 0x001ee2000c1e1900 */
[----:B------:R-:W-:Y:S01]  /*0c60*/  IADD3 R3, PT, PT, R3, 0x4, RZ ;  /* 0x0000000403037810 */ /* 0x000fe20007ffe0ff */
[----:B---3--:R-:W-:-:S05]  /*0c70*/  IMAD.IADD R15, R2, 0x1, R15 ;  /* 0x00000001020f7824 */ /* 0x008fca00078e020f */
[----:B------:R2:W-:Y:S02]  /*0c80*/  STG.E desc[UR4][R10.64+0xc], R15 ;  /* 0x00000c0f0a007986 */ /* 0x0005e4000c101904 */
.L_x_10:
[----:B------:R-:W-:Y:S05]  /*0c90*/  @!P0 EXIT ;  /* 0x000000000000894d */ /* 0x000fea0003800000 */
[----:B------:R-:W0:Y:S01]  /*0ca0*/  LDC.64 R6, c[0x0][0x390] ;  /* 0x0000e400ff067b82 */ /* 0x000e220000000a00 */
[----:B--23--:R-:W-:Y:S02]  /*0cb0*/  IMAD.IADD R13, R0, 0x1, R3 ;  /* 0x00000001000d7824 */ /* 0x00cfe400078e0203 */
[----:B------:R-:W-:-:S05]  /*0cc0*/  IMAD.MOV R0, RZ, RZ, -R5 ;  /* 0x000000ffff007224 */ /* 0x000fca00078e0a05 */
[----:B------:R-:W2:Y:S08]  /*0cd0*/  LDC.64 R8, c[0x0][0x388] ;  /* 0x0000e200ff087b82 */ /* 0x000eb00000000a00 */
[----:B-1----:R-:W1:Y:S01]  /*0ce0*/  LDC.64 R10, c[0x0][0x380] ;  /* 0x0000e000ff0a7b82 */ /* 0x002e620000000a00 */
[----:B0-----:R-:W-:-:S04]  /*0cf0*/  IMAD.WIDE.U32 R2, R13, 0x4, R6 ;  /* 0x000000040d027825 */ /* 0x001fc800078e0006 */
[----:B--2---:R-:W-:-:S04]  /*0d00*/  IMAD.WIDE.U32 R6, R13, 0x4, R8 ;  /* 0x000000040d067825 */ /* 0x004fc800078e0008 */
[----:B-1----:R-:W-:Y:S01]  /*0d10*/  IMAD.WIDE.U32 R8, R13, 0x4, R10 ;  /* 0x000000040d087825 */ /* 0x002fe200078e000a */
[----:B------:R-:W-:-:S03]  /*0d20*/  MOV R13, R3 ;  /* 0x00000003000d7202 */ /* 0x000fc60000000f00 */
[----:B------:R-:W-:Y:S02]  /*0d30*/  IMAD.MOV.U32 R10, RZ, RZ, R2 ;  /* 0x000000ffff0a7224 */ /* 0x000fe400078e0002 */
[----:B------:R-:W-:-:S07]  /*0d40*/  IMAD.MOV.U32 R11, RZ, RZ, R7 ;  /* 0x000000ffff0b7224 */ /* 0x000fce00078e0007 */
.L_x_11:
[----:B0-----:R-:W-:Y:S01]  /*0d50*/  MOV R2, R8 ;  /* 0x0000000800027202 */ /* 0x001fe20000000f00 */
[----:B------:R-:W-:Y:S01]  /*0d60*/  IMAD.MOV.U32 R3, RZ, RZ, R9 ;  /* 0x000000ffff037224 */ /* 0x000fe200078e0009 */
[----:B------:R-:W-:Y:S01]  /*0d70*/  MOV R5, R11 ;  /* 0x0000000b00057202 */ /* 0x000fe20000000f00 */
[----:B------:R-:W-:-:S03]  /*0d80*/  IMAD.MOV.U32 R4, RZ, RZ, R6 ;  /* 0x000000ffff047224 */ /* 0x000fc600078e0006 */
[----:B------:R0:W2:Y:S04]  /*0d90*/  LDG.E R2, desc[UR4][R2.64] ;  /* 0x0000000402027981 */ /* 0x0000a8000c1e1900 */
[----:B------:R-:W2:Y:S01]  /*0da0*/  LDG.E R5, desc[UR4][R4.64] ;  /* 0x0000000404057981 */ /* 0x000ea2000c1e1900 */
[----:B------:R-:W-:Y:S01]  /*0db0*/  VIADD R0, R0, 0x1 ;  /* 0x0000000100007836 */ /* 0x000fe20000000000 */
[----:B------:R-:W-:Y:S02]  /*0dc0*/  IADD3 R8, P3, PT, R8, 0x4, RZ ;  /* 0x0000000408087810 */ /* 0x000fe40007f7e0ff */
[----:B------:R-:W-:Y:S02]  /*0dd0*/  IADD3 R6, P2, PT, R6, 0x4, RZ ;  /* 0x0000000406067810 */ /* 0x000fe40007f5e0ff */
[----:B------:R-:W-:Y:S01]  /*0de0*/  ISETP.NE.AND P0, PT, R0, RZ, PT ;  /* 0x000000ff0000720c */ /* 0x000fe20003f05270 */
[----:B------:R-:W-:Y:S01]  /*0df0*/  IMAD.X R9, RZ, RZ, R9, P3 ;  /* 0x000000ffff097224 */ /* 0x000fe200018e0609 */
[----:B0-----:R-:W-:-:S02]  /*0e00*/  MOV R3, R13 ;  /* 0x0000000d00037202 */ /* 0x001fc40000000f00 */
[----:B------:R-:W-:Y:S01]  /*0e10*/  IADD3.X R11, PT, PT, RZ, R11, RZ, P2, !PT ;  /* 0x0000000bff0b7210 */ /* 0x000fe200017fe4ff */
[----:B--2---:R-:W-:Y:S02]  /*0e20*/  IMAD.IADD R7, R2, 0x1, R5 ;  /* 0x0000000102077824 */ /* 0x004fe400078e0205 */
[----:B------:R-:W-:Y:S01]  /*0e30*/  IMAD.MOV.U32 R2, RZ, RZ, R10 ;  /* 0x000000ffff027224 */ /* 0x000fe200078e000a */
[----:B------:R-:W-:-:S04]  /*0e40*/  IADD3 R10, P1, PT, R10, 0x4, RZ ;  /* 0x000000040a0a7810 */ /* 0x000fc80007f3e0ff */
[----:B------:R0:W-:Y:S01]  /*0e50*/  STG.E desc[UR4][R2.64], R7 ;  /* 0x0000000702007986 */ /* 0x0001e2000c101904 */
[----:B------:R-:W-:Y:S01]  /*0e60*/  IMAD.X R13, RZ, RZ, R13, P1 ;  /* 0x000000ffff0d7224 */ /* 0x000fe200008e060d */
[----:B------:R-:W-:Y:S07]  /*0e70*/  @P0 BRA `(.L_x_11) ;  /* 0xfffffffc00b40947 */ /* 0x000fee000383ffff */
[----:B------:R-:W-:Y:S05]  /*0e80*/  EXIT ;  /* 0x000000000000794d */ /* 0x000fea0003800000 */
.L_x_12:
        /* <DEDUP_REMOVED lines=15> */
.L_x_15:


//--------------------- .nv.shared.reserved.0     --------------------------
	.section	.nv.shared.reserved.0,"aw",@nobits
	.weak		__nv_reservedSMEM_offset_0_alias
	.size		__nv_reservedSMEM_offset_0_alias, 0, 64
	.other		__nv_reservedSMEM_offset_0_alias,@"STO_CUDA_RESERVED_SHARED STV_DEFAULT"
__nv_reservedSMEM_offset_0_alias:
	.zero		0
	.zero		64


//--------------------- .nv.constant0._Z7elemAddPiS_S_ii --------------------------
	.section	.nv.constant0._Z7elemAddPiS_S_ii,"a",@progbits
	.sectionflags	@""
	.align	4
.nv.constant0._Z7elemAddPiS_S_ii:
	.zero		928


//--------------------- .nv.constant0._Z6colAddPiS_S_ii --------------------------
	.section	.nv.constant0._Z6colAddPiS_S_ii,"a",@progbits
	.sectionflags	@""
	.align	4
.nv.constant0._Z6colAddPiS_S_ii:
	.zero		928


//--------------------- .nv.constant0._Z6rowAddPiS_S_ii --------------------------
	.section	.nv.constant0._Z6rowAddPiS_S_ii,"a",@progbits
	.sectionflags	@""
	.align	4
.nv.constant0._Z6rowAddPiS_S_ii:
	.zero		928


//--------------------- SYMBOLS --------------------------

	.type		.nv.reservedSmem.offset0,@object
	.size		.nv.reservedSmem.offset0,0x4
